def gluon_tcgen05(
    a_ptr,
    b_ptr,
    c_ptr,
    M,
    N,
    K,
    stride_am,
    stride_bk,
    stride_cm,
    BLOCK_M: gl.constexpr,
    BLOCK_N: gl.constexpr,
    BLOCK_K: gl.constexpr,
    DTYPE: gl.constexpr,
    A_LAYOUT: gl.constexpr,
    B_LAYOUT: gl.constexpr,
    C_LAYOUT: gl.constexpr,
    B_SHAPE: gl.constexpr,
    TMEM_LAYOUT: gl.constexpr,
    TMEM_REG: gl.constexpr,
    TRANS_B: gl.constexpr,
    NUM_BUFFERS: gl.constexpr,
):
    a_desc = tma.make_tensor_descriptor(
        a_ptr, [M, K], [stride_am, 1], [BLOCK_M, BLOCK_K], A_LAYOUT
    )
    b_desc = tma.make_tensor_descriptor(
        b_ptr,
        [N, K] if TRANS_B else [K, N],
        [stride_bk, 1],
        B_SHAPE,
        B_LAYOUT,
    )
    c_desc = tma.make_tensor_descriptor(
        c_ptr, [M, N], [stride_cm, 1], [BLOCK_M, BLOCK_N], C_LAYOUT
    )

    a_bufs = gl.allocate_shared_memory(
        DTYPE, [NUM_BUFFERS, BLOCK_M, BLOCK_K], A_LAYOUT
    )
    b_bufs = gl.allocate_shared_memory(DTYPE, [NUM_BUFFERS] + B_SHAPE, B_LAYOUT)

    pid_m = gl.program_id(0)
    pid_n = gl.program_id(1)
    off_m = pid_m * BLOCK_M
    off_n = pid_n * BLOCK_N

    tma_bars = gl.allocate_shared_memory(
        gl.int64, [NUM_BUFFERS, 1], mbarrier.MBarrierLayout()
    )
    mma_bars = gl.allocate_shared_memory(
        gl.int64, [NUM_BUFFERS, 1], mbarrier.MBarrierLayout()
    )
    for i in gl.static_range(NUM_BUFFERS):
        mbarrier.init(tma_bars.index(i), count=1)
        mbarrier.init(mma_bars.index(i), count=1)

    acc_tmem = allocate_tensor_memory(gl.float32, [BLOCK_M, BLOCK_N], TMEM_LAYOUT)
    idx = 0
    phase = 0
    use_acc = False
    for k in range(0, K, BLOCK_K):
        a = a_bufs.index(idx)
        b = b_bufs.index(idx)
        tma_bar = tma_bars.index(idx)
        mma_bar = mma_bars.index(idx)
        mbarrier.expect(
            tma_bar, a_desc.block_type.nbytes + b_desc.block_type.nbytes
        )
        tma.async_copy_global_to_shared(a_desc, [off_m, k], tma_bar, a)
        tma.async_copy_global_to_shared(
            b_desc, [off_n, k] if TRANS_B else [k, off_n], tma_bar, b
        )
        mbarrier.wait(tma_bar, phase=phase)

        if TRANS_B:
            b = b.permute((1, 0))
        tcgen05_mma(a, b, acc_tmem, use_acc=use_acc)
        tcgen05_commit(mma_bar)
        mbarrier.wait(mma_bar, phase=phase)
        use_acc = True

        idx += 1
        if idx == NUM_BUFFERS:
            idx = 0
            phase ^= 1

    for i in gl.static_range(NUM_BUFFERS):
        mbarrier.invalidate(tma_bars.index(i))
        mbarrier.invalidate(mma_bars.index(i))

    acc = acc_tmem.load(TMEM_REG)
    c_smem = gl.allocate_shared_memory(DTYPE, [BLOCK_M, BLOCK_N], C_LAYOUT)
    c_smem.store(acc.to(DTYPE))
    fence_async_shared()
    tma.async_copy_shared_to_global(c_desc, [off_m, off_n], c_smem)
    tma.store_wait(pendings=0)

# config = {"BLOCK_K": 128, "BLOCK_M": 64, "BLOCK_N": 256, "arch": "sm_100", "dtype": "fp8e4m3", "num_buffers": 1, "num_warps": 8, "trans_b": 1}
# arch = sm_100


// ===== COMPILED SASS (sm_100a) =====

	.target	sm_100a

	.elftype	@"ET_EXEC"


//--------------------- .note.nv.tkinfo           --------------------------
	.section	.note.nv.tkinfo,"",@"SHT_NOTE"
	.sectionflags	@"SHF_NOTE_NV_TKINFO"
	.tkinfo
        /*0018*/ 	.word	0x00000081
        /*0030*/ 	.string	""
        /*0030*/ 	.string	"ptxas-blackwell"
        /*0030*/ 	.string	"Cuda compilation tools, release 12.9, V12.9.86"
        /*0030*/ 	.string	"Build cuda_12.9.r12.9/compiler.36037853_0"
        /*0030*/ 	.string	"-v  -suppress-debug-info  -lineinfo  -arch sm_100a "



//--------------------- .note.nv.cuver            --------------------------
	.section	.note.nv.cuver,"",@"SHT_NOTE"
	.sectionflags	@"SHF_NOTE_NV_CUVER"
        /*0018*/ 	.short	0x0001
        /*001a*/ 	.short	0x0064
        /*001c*/ 	.short	0x0001
        /*001e*/ 	.short	0x0000
        /*0020*/ 	.short	0x0001
        /*0022*/ 	.short	0x0000


//--------------------- .nv.info                  --------------------------
	.section	.nv.info,"",@"SHT_CUDA_INFO"
	.align	4


	//----- nvinfo : EIATTR_REGCOUNT
	.align		4
        /*0000*/ 	.byte	0x04, 0x2f
        /*0002*/ 	.short	(.L_4 - .L_3)
	.align		4
.L_3:
        /*0004*/ 	.word	index@(gluon_tcgen05)
        /*0008*/ 	.word	0x00000047


	//----- nvinfo : EIATTR_FRAME_SIZE
	.align		4
.L_4:
        /*000c*/ 	.byte	0x04, 0x11
        /*000e*/ 	.short	(.L_6 - .L_5)
	.align		4
.L_5:
        /*0010*/ 	.word	index@($__internal_2_$__cuda_sm10x_tcgen05_guardrail_trap_unallocated_columns_being_dealloced)
        /*0014*/ 	.word	0x00000000


	//----- nvinfo : EIATTR_FRAME_SIZE
	.align		4
.L_6:
        /*0018*/ 	.byte	0x04, 0x11
        /*001a*/ 	.short	(.L_8 - .L_7)
	.align		4
.L_7:
        /*001c*/ 	.word	index@($__internal_1_$__cuda_sm10x_tcgen05_guardrail_trap_phase_invalid_during_alloc)
        /*0020*/ 	.word	0x00000000


	//----- nvinfo : EIATTR_FRAME_SIZE
	.align		4
.L_8:
        /*0024*/ 	.byte	0x04, 0x11
        /*0026*/ 	.short	(.L_10 - .L_9)
	.align		4
.L_9:
        /*0028*/ 	.word	index@($__internal_0_$__cuda_sm10x_tcgen05_guardrail_trap_col_being_dealloced_not_returned_by_alloc)
        /*002c*/ 	.word	0x00000000


	//----- nvinfo : EIATTR_FRAME_SIZE
	.align		4
.L_10:
        /*0030*/ 	.byte	0x04, 0x11
        /*0032*/ 	.short	(.L_12 - .L_11)
	.align		4
.L_11:
        /*0034*/ 	.word	index@(gluon_tcgen05)
        /*0038*/ 	.word	0x00000000


	//----- nvinfo : EIATTR_MIN_STACK_SIZE
	.align		4
.L_12:
        /*003c*/ 	.byte	0x04, 0x12
        /*003e*/ 	.short	(.L_14 - .L_13)
	.align		4
.L_13:
        /*0040*/ 	.word	index@(gluon_tcgen05)
        /*0044*/ 	.word	0x00000000
.L_14:


//--------------------- .nv.info.gluon_tcgen05    --------------------------
	.section	.nv.info.gluon_tcgen05,"",@"SHT_CUDA_INFO"
	.sectionflags	@""
	.align	4


	//----- nvinfo : EIATTR_CUDA_API_VERSION
	.align		4
        /*0000*/ 	.byte	0x04, 0x37
        /*0002*/ 	.short	(.L_16 - .L_15)
.L_15:
        /*0004*/ 	.word	0x00000081


	//----- nvinfo : EIATTR_KPARAM_INFO
	.align		4
.L_16:
        /*0008*/ 	.byte	0x04, 0x17
        /*000a*/ 	.short	(.L_18 - .L_17)
.L_17:
        /*000c*/ 	.word	0x00000000
        /*0010*/ 	.short	0x000a
        /*0012*/ 	.short	0x0048
        /*0014*/ 	.byte	0x00, 0xf4, 0x21, 0x00


	//----- nvinfo : EIATTR_KPARAM_INFO
	.align		4
.L_18:
        /*0018*/ 	.byte	0x04, 0x17
        /*001a*/ 	.short	(.L_20 - .L_19)
.L_19:
        /*001c*/ 	.word	0x00000000
        /*0020*/ 	.short	0x0009
        /*0022*/ 	.short	0x0040
        /*0024*/ 	.byte	0x00, 0xf4, 0x21, 0x00


	//----- nvinfo : EIATTR_KPARAM_INFO
	.align		4
.L_20:
        /*0028*/ 	.byte	0x04, 0x17
        /*002a*/ 	.short	(.L_22 - .L_21)
.L_21:
        /*002c*/ 	.word	0x00000000
        /*0030*/ 	.short	0x0008
        /*0032*/ 	.short	0x0038
        /*0034*/ 	.byte	0x00, 0xf0, 0x21, 0x00


	//----- nvinfo : EIATTR_KPARAM_INFO
	.align		4
.L_22:
        /*0038*/ 	.byte	0x04, 0x17
        /*003a*/ 	.short	(.L_24 - .L_23)
.L_23:
        /*003c*/ 	.word	0x00000000
        /*0040*/ 	.short	0x0007
        /*0042*/ 	.short	0x0030
        /*0044*/ 	.byte	0x00, 0xf0, 0x21, 0x00


	//----- nvinfo : EIATTR_KPARAM_INFO
	.align		4
.L_24:
        /*0048*/ 	.byte	0x04, 0x17
        /*004a*/ 	.short	(.L_26 - .L_25)
.L_25:
        /*004c*/ 	.word	0x00000000
        /*0050*/ 	.short	0x0006
        /*0052*/ 	.short	0x0028
        /*0054*/ 	.byte	0x00, 0xf0, 0x21, 0x00


	//----- nvinfo : EIATTR_KPARAM_INFO
	.align		4
.L_26:
        /*0058*/ 	.byte	0x04, 0x17
        /*005a*/ 	.short	(.L_28 - .L_27)
.L_27:
        /*005c*/ 	.word	0x00000000
        /*0060*/ 	.short	0x0005
        /*0062*/ 	.short	0x0020
        /*0064*/ 	.byte	0x00, 0xf0, 0x11, 0x00


	//----- nvinfo : EIATTR_KPARAM_INFO
	.align		4
.L_28:
        /*0068*/ 	.byte	0x04, 0x17
        /*006a*/ 	.short	(.L_30 - .L_29)
.L_29:
        /*006c*/ 	.word	0x00000000
        /*0070*/ 	.short	0x0004
        /*0072*/ 	.short	0x001c
        /*0074*/ 	.byte	0x00, 0xf0, 0x11, 0x00


	//----- nvinfo : EIATTR_KPARAM_INFO
	.align		4
.L_30:
        /*0078*/ 	.byte	0x04, 0x17
        /*007a*/ 	.short	(.L_32 - .L_31)
.L_31:
        /*007c*/ 	.word	0x00000000
        /*0080*/ 	.short	0x0003
        /*0082*/ 	.short	0x0018
        /*0084*/ 	.byte	0x00, 0xf0, 0x11, 0x00


	//----- nvinfo : EIATTR_KPARAM_INFO
	.align		4
.L_32:
        /*0088*/ 	.byte	0x04, 0x17
        /*008a*/ 	.short	(.L_34 - .L_33)
.L_33:
        /*008c*/ 	.word	0x00000000
        /*0090*/ 	.short	0x0002
        /*0092*/ 	.short	0x0010
        /*0094*/ 	.byte	0x00, 0xf4, 0x21, 0x00


	//----- nvinfo : EIATTR_KPARAM_INFO
	.align		4
.L_34:
        /*0098*/ 	.byte	0x04, 0x17
        /*009a*/ 	.short	(.L_36 - .L_35)
.L_35:
        /*009c*/ 	.word	0x00000000
        /*00a0*/ 	.short	0x0001
        /*00a2*/ 	.short	0x0008
        /*00a4*/ 	.byte	0x00, 0xf4, 0x21, 0x00


	//----- nvinfo : EIATTR_KPARAM_INFO
	.align		4
.L_36:
        /*00a8*/ 	.byte	0x04, 0x17
        /*00aa*/ 	.short	(.L_38 - .L_37)
.L_37:
        /*00ac*/ 	.word	0x00000000
        /*00b0*/ 	.short	0x0000
        /*00b2*/ 	.short	0x0000
        /*00b4*/ 	.byte	0x00, 0xf4, 0x21, 0x00


	//----- nvinfo : EIATTR_AT_ENTRY_FRAGMENTS
	.align		4
.L_38:
        /*00b8*/ 	.byte	0x04, 0x4f
        /*00ba*/ 	.short	(.L_40 - .L_39)


	//   ....[0]....
.L_39:
        /*00bc*/ 	.word	0x00000004


	//----- nvinfo : EIATTR_RESERVED_SMEM_USED
	.align		4
.L_40:
        /*00c0*/ 	.byte	0x01, 0x41
	.zero		2


	//----- nvinfo : EIATTR_SPARSE_MMA_MASK
	.align		4
        /*00c4*/ 	.byte	0x03, 0x50
        /*00c6*/ 	.short	0x0000


	//----- nvinfo : EIATTR_TCGEN05_1CTA_USED
	.align		4
        /*00c8*/ 	.byte	0x01, 0x51
	.zero		2


	//----- nvinfo : EIATTR_MAXREG_COUNT
	.align		4
        /*00cc*/ 	.byte	0x03, 0x1b
        /*00ce*/ 	.short	0x00ff


	//----- nvinfo : EIATTR_NUM_BARRIERS
	.align		4
        /*00d0*/ 	.byte	0x02, 0x4c
        /*00d2*/ 	.byte	0x01
	.zero		1


	//----- nvinfo : EIATTR_INT_WARP_WIDE_INSTR_OFFSETS
	.align		4
        /*00d4*/ 	.byte	0x04, 0x31
        /*00d6*/ 	.short	(.L_42 - .L_41)


	//   ....[0]....
.L_41:
        /*00d8*/ 	.word	0x00001680


	//   ....[1]....
        /*00dc*/ 	.word	0x000016a0


	//   ....[2]....
        /*00e0*/ 	.word	0x00001720


	//   ....[3]....
        /*00e4*/ 	.word	0x00001830


	//   ....[4]....
        /*00e8*/ 	.word	0x00001840


	//   ....[5]....
        /*00ec*/ 	.word	0x000018b0


	//   ....[6]....
        /*00f0*/ 	.word	0x000018c0


	//   ....[7]....
        /*00f4*/ 	.word	0x00001b40


	//   ....[8]....
        /*00f8*/ 	.word	0x00001b50


	//   ....[9]....
        /*00fc*/ 	.word	0x00001c70


	//   ....[10]....
        /*0100*/ 	.word	0x00001c80


	//   ....[11]....
        /*0104*/ 	.word	0x00001cc0


	//   ....[12]....
        /*0108*/ 	.word	0x00001d00


	//   ....[13]....
        /*010c*/ 	.word	0x00001ea0


	//   ....[14]....
        /*0110*/ 	.word	0x00001eb0


	//   ....[15]....
        /*0114*/ 	.word	0x00002130


	//   ....[16]....
        /*0118*/ 	.word	0x00002140


	//   ....[17]....
        /*011c*/ 	.word	0x000025b0


	//   ....[18]....
        /*0120*/ 	.word	0x00002600


	//----- nvinfo : EIATTR_COOP_GROUP_MASK_REGIDS
	.align		4
.L_42:
        /*0124*/ 	.byte	0x04, 0x29
        /*0126*/ 	.short	(.L_44 - .L_43)


	//   ....[0]....
.L_43:
        /*0128*/ 	.word	0xffffffff


	//   ....[1]....
        /*012c*/ 	.word	0xffffffff


	//   ....[2]....
        /*0130*/ 	.word	0xffffffff


	//   ....[3]....
        /*0134*/ 	.word	0xffffffff


	//   ....[4]....
        /*0138*/ 	.word	0xffffffff


	//   ....[5]....
        /*013c*/ 	.word	0xffffffff


	//   ....[6]....
        /*0140*/ 	.word	0xffffffff


	//   ....[7]....
        /*0144*/ 	.word	0xffffffff


	//   ....[8]....
        /*0148*/ 	.word	0xffffffff


	//   ....[9]....
        /*014c*/ 	.word	0xffffffff


	//----- nvinfo : EIATTR_COOP_GROUP_INSTR_OFFSETS
	.align		4
.L_44:
        /*0150*/ 	.byte	0x04, 0x28
        /*0152*/ 	.short	(.L_46 - .L_45)


	//   ....[0]....
.L_45:
        /*0154*/ 	.word	0x00000050


	//   ....[1]....
        /*0158*/ 	.word	0x00000310


	//   ....[2]....
        /*015c*/ 	.word	0x000004f0


	//   ....[3]....
        /*0160*/ 	.word	0x00000980


	//   ....[4]....
        /*0164*/ 	.word	0x00000ac0


	//   ....[5]....
        /*0168*/ 	.word	0x00000fa0


	//   ....[6]....
        /*016c*/ 	.word	0x000010e0


	//   ....[7]....
        /*0170*/ 	.word	0x00001530


	//   ....[8]....
        /*0174*/ 	.word	0x00002440


	//   ....[9]....
        /*0178*/ 	.word	0x000026b0


	//----- nvinfo : EIATTR_VRC_CTA_INIT_COUNT
	.align		4
.L_46:
        /*017c*/ 	.byte	0x02, 0x4a
        /*017e*/ 	.byte	0x80
	.zero		1


	//----- nvinfo : EIATTR_MBARRIER_INSTR_OFFSETS
	.align		4
        /*0180*/ 	.byte	0x04, 0x39
        /*0182*/ 	.short	(.L_48 - .L_47)


	//   ....[0]....
.L_47:
        /*0184*/ 	.word	0x00001740
        /*0188*/ 	.word	0x000000ff
        /*018c*/ 	.word	0x0000a000
        /*0190*/ 	.short	0x0100
        /*0192*/ 	.byte	0x08
	.zero		1


	//   ....[1]....
        /*0194*/ 	.word	0x00001750
        /*0198*/ 	.word	0x000000ff
        /*019c*/ 	.word	0x0000a010
        /*01a0*/ 	.short	0x0100
        /*01a2*/ 	.byte	0x08
	.zero		1


	//   ....[2]....
        /*01a4*/ 	.word	0x00001a00
        /*01a8*/ 	.word	0x000000ff
        /*01ac*/ 	.word	0x0000a000
        /*01b0*/ 	.short	0x010a
        /*01b2*/ 	.byte	0x08
	.zero		1


	//   ....[3]....
        /*01b4*/ 	.word	0x00001ba0
        /*01b8*/ 	.word	0x000000ff
        /*01bc*/ 	.word	0x0000a010
        /*01c0*/ 	.short	0x010a
        /*01c2*/ 	.byte	0x08
	.zero		1


	//   ....[4]....
        /*01c4*/ 	.word	0x00001d80
        /*01c8*/ 	.word	0x000000ff
        /*01cc*/ 	.word	0x0000a000
        /*01d0*/ 	.short	0x010a
        /*01d2*/ 	.byte	0x08
	.zero		1


	//   ....[5]....
        /*01d4*/ 	.word	0x00001ef0
        /*01d8*/ 	.word	0x000000ff
        /*01dc*/ 	.word	0x0000a010
        /*01e0*/ 	.short	0x010a
        /*01e2*/ 	.byte	0x08
	.zero		1


	//   ....[6]....
        /*01e4*/ 	.word	0x00001f90
        /*01e8*/ 	.word	0x000000ff
        /*01ec*/ 	.word	0x0000a000
        /*01f0*/ 	.short	0x0108
        /*01f2*/ 	.byte	0x08
	.zero		1


	//   ....[7]....
        /*01f4*/ 	.word	0x00001fa0
        /*01f8*/ 	.word	0x000000ff
        /*01fc*/ 	.word	0x0000a010
        /*0200*/ 	.short	0x0108
        /*0202*/ 	.byte	0x08
	.zero		1


	//   ....[8]....
        /*0204*/ 	.word	0x000026d0
        /*0208*/ 	.word	0x000000ff
        /*020c*/ 	.word	0x0000a000
        /*0210*/ 	.short	0x010a
        /*0212*/ 	.byte	0x08
	.zero		1


	//   ....[9]....
        /*0214*/ 	.word	0x00002700
        /*0218*/ 	.word	0x000000ff
        /*021c*/ 	.word	0x0000a010
        /*0220*/ 	.short	0x010a
        /*0222*/ 	.byte	0x08
	.zero		1


	//   ....[10]....
        /*0224*/ 	.word	0x00002730
        /*0228*/ 	.word	0x000000ff
        /*022c*/ 	.word	0x0000a000
        /*0230*/ 	.short	0x010a
        /*0232*/ 	.byte	0x08
	.zero		1


	//   ....[11]....
        /*0234*/ 	.word	0x00002760
        /*0238*/ 	.word	0x000000ff
        /*023c*/ 	.word	0x0000a010
        /*0240*/ 	.short	0x010a
        /*0242*/ 	.byte	0x08
	.zero		1


	//----- nvinfo : EIATTR_NUM_MBARRIERS
	.align		4
.L_48:
        /*0244*/ 	.byte	0x03, 0x38
        /*0246*/ 	.short	0x0002


	//----- nvinfo : EIATTR_EXIT_INSTR_OFFSETS
	.align		4
        /*0248*/ 	.byte	0x04, 0x1c
        /*024a*/ 	.short	(.L_50 - .L_49)


	//   ....[0]....
.L_49:
        /*024c*/ 	.word	0x000026c0


	//----- nvinfo : EIATTR_REQNTID
	.align		4
.L_50:
        /*0250*/ 	.byte	0x04, 0x10
        /*0252*/ 	.short	(.L_52 - .L_51)
.L_51:
        /*0254*/ 	.word	0x00000100
        /*0258*/ 	.word	0x00000001
        /*025c*/ 	.word	0x00000001


	//----- nvinfo : EIATTR_CRS_STACK_SIZE
	.align		4
.L_52:
        /*0260*/ 	.byte	0x04, 0x1e
        /*0262*/ 	.short	(.L_54 - .L_53)
.L_53:
        /*0264*/ 	.word	0x00000000


	//----- nvinfo : EIATTR_CBANK_PARAM_SIZE
	.align		4
.L_54:
        /*0268*/ 	.byte	0x03, 0x19
        /*026a*/ 	.short	0x0050


	//----- nvinfo : EIATTR_PARAM_CBANK
	.align		4
        /*026c*/ 	.byte	0x04, 0x0a
        /*026e*/ 	.short	(.L_56 - .L_55)
	.align		4
.L_55:
        /*0270*/ 	.word	index@(.nv.constant0.gluon_tcgen05)
        /*0274*/ 	.short	0x0380
        /*0276*/ 	.short	0x0050


	//----- nvinfo : EIATTR_SW_WAR
	.align		4
.L_56:
        /*0278*/ 	.byte	0x04, 0x36
        /*027a*/ 	.short	(.L_58 - .L_57)
.L_57:
        /*027c*/ 	.word	0x00000008
.L_58:


//--------------------- .nv.compat                --------------------------
	.section	.nv.compat,"",@"SHT_CUDA_COMPAT_INFO"
	.align	4
        /*0000*/ 	.byte	0x02, 0x02, 0x02, 0x00, 0x02, 0x05, 0x05, 0x00, 0x02, 0x03, 0x03, 0x00, 0x02, 0x06, 0x01, 0x00


//--------------------- .nv.callgraph             --------------------------
	.section	.nv.callgraph,"",@"SHT_CUDA_CALLGRAPH"
	.align	4
	.sectionentsize	8
	.align		4
        /*0000*/ 	.word	0x00000000
	.align		4
        /*0004*/ 	.word	0xffffffff
	.align		4
        /*0008*/ 	.word	0x00000000
	.align		4
        /*000c*/ 	.word	0xfffffffe
	.align		4
        /*0010*/ 	.word	0x00000000
	.align		4
        /*0014*/ 	.word	0xfffffffd
	.align		4
        /*0018*/ 	.word	0x00000000
	.align		4
        /*001c*/ 	.word	0xfffffffc


//--------------------- .text.gluon_tcgen05       --------------------------
	.section	.text.gluon_tcgen05,"ax",@progbits
	.align	128
        .global         gluon_tcgen05
        .type           gluon_tcgen05,@function
        .size           gluon_tcgen05,(.L_x_74 - gluon_tcgen05)
        .other          gluon_tcgen05,@"STO_CUDA_ENTRY STV_DEFAULT"
gluon_tcgen05:
.text.gluon_tcgen05:
[----:B------:R-:W1:Y:S01]  /*0000*/  LDC R1, c[0x0][0x37c] ;  /* 0x0000df00ff017b82 */ /* 0x000e620000000800 */
[----:B------:R-:W2:Y:S02]  /*0010*/  S2R R0, SR_TID.X ;  /* 0x0000000000007919 */ /* 0x000ea40000002100 */
[----:B--2---:R-:W-:-:S13]  /*0020*/  ISETP.GE.U32.AND P2, PT, R0, 0x20, PT ;  /* 0x000000200000780c */ /* 0x004fda0003f46070 */
[----:B------:R-:W-:Y:S05]  /*0030*/  @P2 BRA `(.L_x_0) ;  /* 0x0000000000b82947 */ /* 0x000fea0003800000 */
[----:B------:R-:W2:Y:S01]  /*0040*/  S2UR UR6, SR_CgaCtaId ;  /* 0x00000000000679c3 */ /* 0x000ea20000008800 */
[----:B------:R-:W-:Y:S01]  /*0050*/  NOP ;  /* 0x0000000000007918 */ /* 0x000fe20000000000 */
[----:B------:R-:W-:Y:S02]  /*0060*/  UMOV UR4, 0x40 ;  /* 0x0000004000047882 */ /* 0x000fe40000000000 */
[----:B--2---:R-:W-:-:S09]  /*0070*/  ULEA UR4, UR6, UR4, 0x18 ;  /* 0x0000000406047291 */ /* 0x004fd2000f8ec0ff */
[----:B------:R-:W2:Y:S01]  /*0080*/  LDS.U8 R2, [UR4] ;  /* 0x00000004ff027984 */ /* 0x000ea20008000000 */
[----:B------:R-:W-:Y:S02]  /*0090*/  UMOV UR4, 0x400 ;  /* 0x0000040000047882 */ /* 0x000fe40000000000 */
[----:B------:R-:W-:Y:S01]  /*00a0*/  ULEA UR4, UR6, UR4, 0x18 ;  /* 0x0000000406047291 */ /* 0x000fe2000f8ec0ff */
[----:B--2---:R-:W-:-:S13]  /*00b0*/  ISETP.NE.AND P0, PT, R2, RZ, PT ;  /* 0x000000ff0200720c */ /* 0x004fda0003f05270 */
[----:B------:R-:W-:Y:S05]  /*00c0*/  @P0 BRA `(.L_x_1) ;  /* 0x00000000007c0947 */ /* 0x000fea0003800000 */
[----:B------:R-:W-:-:S13]  /*00d0*/  ELECT P0, URZ, PT ;  /* 0x0000000000ff782f */ /* 0x000fda0003800000 */
[----:B------:R-:W-:Y:S05]  /*00e0*/  @!P0 BRA `(.L_x_2) ;  /* 0x0000000000848947 */ /* 0x000fea0003800000 */
[----:B------:R-:W-:Y:S01]  /*00f0*/  UMOV UR5, 0x8 ;  /* 0x0000000800057882 */ /* 0x000fe20000000000 */
[----:B------:R-:W-:Y:S02]  /*0100*/  IMAD.MOV.U32 R5, RZ, RZ, 0x1 ;  /* 0x00000001ff057424 */ /* 0x000fe400078e00ff */
[----:B------:R-:W-:Y:S02]  /*0110*/  IMAD.MOV.U32 R3, RZ, RZ, 0xff ;  /* 0x000000ffff037424 */ /* 0x000fe400078e00ff */
[----:B------:R-:W-:Y:S04]  /*0120*/  DEPBAR.LE SB2, 0x36 ;  /* 0x0000ad800000791a */ /* 0x000fe80000000000 */
[----:B------:R-:W2:Y:S02]  /*0130*/  UTCATOMSWS.FIND_AND_SET.ALIGN UP0, UR5, UR5 ;  /* 0x00000005000575e3 */ /* 0x000ea40008000800 */
[----:B--2---:R-:W-:-:S04]  /*0140*/  PLOP3.LUT P0, PT, PT, PT, UP0, 0x80, 0x8 ;  /* 0x000000000008781c */ /* 0x004fc80003f0f008 */
[----:B------:R-:W-:-:S04]  /*0150*/  SEL R2, RZ, 0xffffffff, !P0 ;  /* 0xffffffffff027807 */ /* 0x000fc80004000000 */
[----:B------:R-:W-:Y:S01]  /*0160*/  ISETP.NE.AND P0, PT, R2, RZ, PT ;  /* 0x000000ff0200720c */ /* 0x000fe20003f05270 */
[----:B------:R-:W-:-:S12]  /*0170*/  IMAD.U32 R2, RZ, RZ, UR5 ;  /* 0x00000005ff027e24 */ /* 0x000fd8000f8e00ff */
[----:B------:R-:W-:Y:S05]  /*0180*/  @P0 BRA `(.L_x_3) ;  /* 0x0000000000240947 */ /* 0x000fea0003800000 */
.L_x_4:
[----:B------:R-:W-:Y:S05]  /*0190*/  NANOSLEEP 0x64 ;  /* 0x000000640000795d */ /* 0x000fea0003800000 */
[----:B------:R-:W-:-:S05]  /*01a0*/  UMOV UR5, 0x8 ;  /* 0x0000000800057882 */ /* 0x000fca0000000000 */
[----:B------:R-:W-:Y:S04]  /*01b0*/  DEPBAR.LE SB2, 0x36 ;  /* 0x0000ad800000791a */ /* 0x000fe80000000000 */
[----:B------:R-:W2:Y:S02]  /*01c0*/  UTCATOMSWS.FIND_AND_SET.ALIGN UP0, UR5, UR5 ;  /* 0x00000005000575e3 */ /* 0x000ea40008000800 */
[----:B--2---:R-:W-:-:S04]  /*01d0*/  PLOP3.LUT P0, PT, PT, PT, UP0, 0x80, 0x8 ;  /* 0x000000000008781c */ /* 0x004fc80003f0f008 */
[----:B------:R-:W-:-:S04]  /*01e0*/  SEL R2, RZ, 0xffffffff, !P0 ;  /* 0xffffffffff027807 */ /* 0x000fc80004000000 */
[----:B------:R-:W-:Y:S01]  /*01f0*/  ISETP.NE.AND P0, PT, R2, RZ, PT ;  /* 0x000000ff0200720c */ /* 0x000fe20003f05270 */
[----:B------:R-:W-:-:S12]  /*0200*/  IMAD.U32 R2, RZ, RZ, UR5 ;  /* 0x00000005ff027e24 */ /* 0x000fd8000f8e00ff */
[----:B------:R-:W-:Y:S05]  /*0210*/  @!P0 BRA `(.L_x_4) ;  /* 0xfffffffc00dc8947 */ /* 0x000fea000383ffff */
.L_x_3:
[C---:B------:R-:W-:Y:S01]  /*0220*/  VIADD R4, R2.reuse, 0x10 ;  /* 0x0000001002047836 */ /* 0x040fe20000000000 */
[----:B------:R-:W-:Y:S01]  /*0230*/  UMOV UR5, 0x50 ;  /* 0x0000005000057882 */ /* 0x000fe20000000000 */
[----:B------:R-:W-:Y:S01]  /*0240*/  SHF.L.U32 R3, R3, R2, RZ ;  /* 0x0000000203037219 */ /* 0x000fe200000006ff */
[----:B------:R-:W-:Y:S01]  /*0250*/  ULEA UR5, UR6, UR5, 0x18 ;  /* 0x0000000506057291 */ /* 0x000fe2000f8ec0ff */
[----:B------:R-:W-:Y:S01]  /*0260*/  IMAD.SHL.U32 R2, R2, 0x20, RZ ;  /* 0x0000002002027824 */ /* 0x000fe200078e00ff */
[----:B------:R-:W-:-:S04]  /*0270*/  SHF.L.U32 R4, R5, R4, RZ ;  /* 0x0000000405047219 */ /* 0x000fc800000006ff */
[----:B------:R-:W-:-:S05]  /*0280*/  LOP3.LUT R3, R4, R3, RZ, 0xfc, !PT ;  /* 0x0000000304037212 */ /* 0x000fca00078efcff */
[----:B------:R2:W-:Y:S04]  /*0290*/  ATOMS.OR RZ, [UR5], R3 ;  /* 0x00000003ffff798c */ /* 0x0005e8000b000005 */
[----:B------:R2:W-:Y:S01]  /*02a0*/  STS [UR4], R2 ;  /* 0x00000002ff007988 */ /* 0x0005e20008000804 */
[----:B------:R-:W-:Y:S05]  /*02b0*/  BRA `(.L_x_2) ;  /* 0x0000000000107947 */ /* 0x000fea0003800000 */
.L_x_1:
[----:B------:R-:W-:Y:S01]  /*02c0*/  IMAD.MOV.U32 R3, RZ, RZ, -0x1 ;  /* 0xffffffffff037424 */ /* 0x000fe200078e00ff */
[----:B------:R-:W-:-:S04]  /*02d0*/  MOV R2, 0x300 ;  /* 0x0000030000027802 */ /* 0x000fc80000000f00 */
[----:B------:R2:W-:Y:S03]  /*02e0*/  STS [UR4], R3 ;  /* 0x00000003ff007988 */ /* 0x0005e60008000804 */
[----:B-12---:R-:W-:Y:S05]  /*02f0*/  CALL.REL.NOINC `($__internal_1_$__cuda_sm10x_tcgen05_guardrail_trap_phase_invalid_during_alloc) ;  /* 0x0000002400307944 */ /* 0x006fea0003c00000 */
.L_x_2:
[----:B------:R-:W-:Y:S05]  /*0300*/  WARPSYNC.ALL ;  /* 0x0000000000007948 */ /* 0x000fea0003800000 */
[----:B------:R-:W-:Y:S01]  /*0310*/  NOP ;  /* 0x0000000000007918 */ /* 0x000fe20000000000 */
.L_x_0:
[----:B------:R-:W3:Y:S08]  /*0320*/  S2UR UR4, SR_CgaCtaId ;  /* 0x00000000000479c3 */ /* 0x000ef00000008800 */
[----:B------:R-:W-:Y:S01]  /*0330*/  BAR.SYNC.DEFER_BLOCKING 0x0 ;  /* 0x0000000000007b1d */ /* 0x000fe20000010000 */
[----:B------:R-:W-:-:S05]  /*0340*/  LOP3.LUT R68, R0, 0xff, RZ, 0xc0, !PT ;  /* 0x000000ff00447812 */ /* 0x000fca00078ec0ff */
[----:B------:R-:W-:Y:S02]  /*0350*/  UMOV UR8, 0x400 ;  /* 0x0000040000087882 */ /* 0x000fe40000000000 */
[----:B------:R-:W4:Y:S08]  /*0360*/  LDC R10, c[0x0][0x3a0] ;  /* 0x0000e800ff0a7b82 */ /* 0x000f300000000800 */
[----:B------:R-:W5:Y:S01]  /*0370*/  S2UR UR11, SR_CTAID.Y ;  /* 0x00000000000b79c3 */ /* 0x000f620000002600 */
[----:B---3--:R-:W-:-:S09]  /*0380*/  ULEA UR8, UR4, UR8, 0x18 ;  /* 0x0000000804087291 */ /* 0x008fd2000f8ec0ff */
[----:B--2---:R-:W2:Y:S01]  /*0390*/  LDS R3, [UR8] ;  /* 0x00000008ff037984 */ /* 0x004ea20008000800 */
[----:B------:R-:W-:Y:S06]  /*03a0*/  BAR.SYNC.DEFER_BLOCKING 0x0 ;  /* 0x0000000000007b1d */ /* 0x000fec0000010000 */
[----:B------:R-:W-:Y:S05]  /*03b0*/  @P2 BRA `(.L_x_5) ;  /* 0x0000000000182947 */ /* 0x000fea0003800000 */
[----:B------:R-:W-:Y:S01]  /*03c0*/  ELECT P0, URZ, PT ;  /* 0x0000000000ff782f */ /* 0x000fe20003800000 */
[----:B------:R-:W-:Y:S01]  /*03d0*/  IMAD.MOV.U32 R2, RZ, RZ, 0x1 ;  /* 0x00000001ff027424 */ /* 0x000fe200078e00ff */
[----:B------:R-:W-:Y:S01]  /*03e0*/  UMOV UR5, 0x40 ;  /* 0x0000004000057882 */ /* 0x000fe20000000000 */
[----:B------:R-:W-:Y:S01]  /*03f0*/  UVIRTCOUNT.DEALLOC.SMPOOL 0x80 ;  /* 0x000000800000784c */ /* 0x000fe20000000000 */
[----:B------:R-:W-:-:S09]  /*0400*/  ULEA UR5, UR4, UR5, 0x18 ;  /* 0x0000000504057291 */ /* 0x000fd2000f8ec0ff */
[----:B------:R3:W-:Y:S03]  /*0410*/  @P0 STS.U8 [UR5], R2 ;  /* 0x00000002ff000988 */ /* 0x0007e60008000005 */
.L_x_5:
[----:B------:R-:W3:Y:S01]  /*0420*/  S2UR UR4, SR_CTAID.Z ;  /* 0x00000000000479c3 */ /* 0x000ee20000002700 */
[----:B------:R-:W5:Y:S01]  /*0430*/  LDCU UR5, c[0x0][0x370] ;  /* 0x00006e00ff0577ac */ /* 0x000f620008000800 */
[----:B------:R-:W-:Y:S01]  /*0440*/  ISETP.GE.U32.AND P0, PT, R68, 0x20, PT ;  /* 0x000000204400780c */ /* 0x000fe20003f06070 */
[----:B----4-:R-:W-:Y:S01]  /*0450*/  VIADD R5, R10, 0xffffffff ;  /* 0xffffffff0a057836 */ /* 0x010fe20000000000 */
[C---:B------:R-:W-:Y:S01]  /*0460*/  ISETP.NE.U32.AND P3, PT, R68.reuse, RZ, PT ;  /* 0x000000ff4400720c */ /* 0x040fe20003f65070 */
[----:B------:R-:W3:Y:S01]  /*0470*/  LDCU UR6, c[0x0][0x374] ;  /* 0x00006e80ff0677ac */ /* 0x000ee20008000800 */
[----:B------:R-:W-:Y:S01]  /*0480*/  LEA R4, R68, UR8, 0x2 ;  /* 0x0000000844047c11 */ /* 0x000fe2000f8e10ff */
[----:B------:R-:W-:Y:S01]  /*0490*/  BSSY.RECONVERGENT B0, `(.L_x_6) ;  /* 0x0000015000007945 */ /* 0x000fe20003800200 */
[----:B------:R-:W5:Y:S01]  /*04a0*/  S2UR UR31, SR_CTAID.X ;  /* 0x00000000001f79c3 */ /* 0x000f620000002500 */
[----:B------:R-:W4:Y:S01]  /*04b0*/  LDCU.64 UR14, c[0x0][0x3c0] ;  /* 0x00007800ff0e77ac */ /* 0x000f220008000a00 */
[----:B--2---:R-:W-:-:S05]  /*04c0*/  R2UR UR27, R3 ;  /* 0x00000000031b72ca */ /* 0x004fca00000e0000 */
[----:B------:R2:W-:Y:S01]  /*04d0*/  @!P0 STS [R4], RZ ;  /* 0x000000ff04008388 */ /* 0x0005e20000000800 */
[----:B------:R-:W1:Y:S01]  /*04e0*/  LDC R6, c[0x0][0x398] ;  /* 0x0000e600ff067b82 */ /* 0x000e620000000800 */
[----:B------:R-:W-:Y:S02]  /*04f0*/  NOP ;  /* 0x0000000000007918 */ /* 0x000fe40000000000 */
[----:B------:R2:W-:Y:S01]  /*0500*/  @!P3 STS [UR8+0x20], R5 ;  /* 0x00002005ff00b988 */ /* 0x0005e20008000808 */
[----:B---3-5:R-:W-:-:S04]  /*0510*/  UIMAD UR4, UR4, UR6, UR11 ;  /* 0x00000006040472a4 */ /* 0x028fc8000f8e020b */
[----:B------:R-:W-:-:S04]  /*0520*/  UIMAD UR4, UR4, UR5, UR31 ;  /* 0x00000005040472a4 */ /* 0x000fc8000f8e021f */
[----:B------:R-:W-:-:S04]  /*0530*/  UIMAD UR4, UR4, 0x180, URZ ;  /* 0x00000180040478a4 */ /* 0x000fc8000f8e02ff */
[----:B----4-:R-:W-:Y:S01]  /*0540*/  UIADD3 UR12, UP0, UPT, UR4, UR14, URZ ;  /* 0x0000000e040c7290 */ /* 0x010fe2000ff1e0ff */
[----:B-1----:R-:W-:-:S03]  /*0550*/  VIADD R6, R6, 0xffffffff ;  /* 0xffffffff06067836 */ /* 0x002fc60000000000 */
[----:B------:R-:W-:Y:S01]  /*0560*/  ULEA.HI.X.SX32 UR13, UR4, UR15, 0x1, UP0 ;  /* 0x0000000f040d7291 */ /* 0x000fe200080f0eff */
[----:B--2---:R-:W-:Y:S11]  /*0570*/  @P3 BRA `(.L_x_7) ;  /* 0x0000000000183947 */ /* 0x004ff60003800000 */
[----:B------:R-:W1:Y:S01]  /*0580*/  LDS R2, [UR8+0x8] ;  /* 0x00000808ff027984 */ /* 0x000e620008000800 */
[----:B------:R-:W2:Y:S01]  /*0590*/  LDC.64 R8, c[0x0][0x380] ;  /* 0x0000e000ff087b82 */ /* 0x000ea20000000a00 */
[----:B------:R-:W-:Y:S02]  /*05a0*/  IMAD.MOV.U32 R3, RZ, RZ, 0x70 ;  /* 0x00000070ff037424 */ /* 0x000fe400078e00ff */
[----:B--2---:R2:W-:Y:S03]  /*05b0*/  STS.64 [UR8], R8 ;  /* 0x00000008ff007988 */ /* 0x0045e60008000a08 */
[----:B-1----:R-:W-:-:S05]  /*05c0*/  LOP3.LUT R2, R2, 0x10, R3, 0xd8, !PT ;  /* 0x0000001002027812 */ /* 0x002fca00078ed803 */
[----:B------:R2:W-:Y:S02]  /*05d0*/  STS [UR8+0x8], R2 ;  /* 0x00000802ff007988 */ /* 0x0005e40008000808 */
.L_x_7:
[----:B------:R-:W-:Y:S05]  /*05e0*/  BSYNC.RECONVERGENT B0 ;  /* 0x0000000000007941 */ /* 0x000fea0003800200 */
.L_x_6:
[----:B------:R-:W-:Y:S04]  /*05f0*/  BSSY.RECONVERGENT B0, `(.L_x_8) ;  /* 0x000000a000007945 */ /* 0x000fe80003800200 */
[----:B------:R-:W-:Y:S05]  /*0600*/  @P3 BRA `(.L_x_9) ;  /* 0x0000000000203947 */ /* 0x000fea0003800000 */
[----:B--2---:R-:W1:Y:S01]  /*0610*/  LDS R2, [UR8+0x34] ;  /* 0x00003408ff027984 */ /* 0x004e620008000800 */
[----:B------:R-:W-:Y:S02]  /*0620*/  IMAD.MOV.U32 R3, RZ, RZ, 0x7f000000 ;  /* 0x7f000000ff037424 */ /* 0x000fe400078e00ff */
[----:B------:R-:W-:Y:S01]  /*0630*/  @!P3 IMAD.MOV.U32 R7, RZ, RZ, 0x3f ;  /* 0x0000003fff07b424 */ /* 0x000fe200078e00ff */
[----:B------:R-:W2:Y:S02]  /*0640*/  @!P3 LDS R8, [UR8+0x38] ;  /* 0x00003808ff08b984 */ /* 0x000ea40008000800 */
[----:B-1----:R-:W-:Y:S02]  /*0650*/  LOP3.LUT R2, R2, 0xff000000, R3, 0xb8, !PT ;  /* 0xff00000002027812 */ /* 0x002fe400078eb803 */
[----:B--2---:R-:W-:-:S03]  /*0660*/  @!P3 LOP3.LUT R3, R8, 0xff, R7, 0xb8, !PT ;  /* 0x000000ff0803b812 */ /* 0x004fc600078eb807 */
[----:B------:R1:W-:Y:S04]  /*0670*/  STS [UR8+0x34], R2 ;  /* 0x00003402ff007988 */ /* 0x0003e80008000808 */
[----:B------:R1:W-:Y:S02]  /*0680*/  @!P3 STS [UR8+0x38], R3 ;  /* 0x00003803ff00b988 */ /* 0x0003e40008000808 */
.L_x_9:
[----:B------:R-:W-:Y:S05]  /*0690*/  BSYNC.RECONVERGENT B0 ;  /* 0x0000000000007941 */ /* 0x000fea0003800200 */
.L_x_8:
[----:B------:R-:W-:Y:S04]  /*06a0*/  BSSY.RECONVERGENT B0, `(.L_x_10) ;  /* 0x000000a000007945 */ /* 0x000fe80003800200 */
[----:B------:R-:W-:Y:S05]  /*06b0*/  @P3 BRA `(.L_x_11) ;  /* 0x0000000000203947 */ /* 0x000fea0003800000 */
[----:B-12---:R-:W1:Y:S01]  /*06c0*/  LDS R2, [UR8+0x1c] ;  /* 0x00001c08ff027984 */ /* 0x006e620008000800 */
[----:B------:R-:W2:Y:S03]  /*06d0*/  LDC.64 R8, c[0x0][0x3a8] ;  /* 0x0000ea00ff087b82 */ /* 0x000ea60000000a00 */
[----:B------:R3:W-:Y:S01]  /*06e0*/  STS [UR8+0x24], R6 ;  /* 0x00002406ff007988 */ /* 0x0007e20008000808 */
[--C-:B--2---:R-:W-:Y:S02]  /*06f0*/  SHF.R.U32.HI R7, RZ, 0x4, R9.reuse ;  /* 0x00000004ff077819 */ /* 0x104fe40000011609 */
[----:B------:R-:W-:-:S05]  /*0700*/  SHF.R.U64 R3, R8, 0x4, R9 ;  /* 0x0000000408037819 */ /* 0x000fca0000001209 */
[----:B------:R3:W-:Y:S01]  /*0710*/  STS [UR8+0xc], R3 ;  /* 0x00000c03ff007988 */ /* 0x0007e20008000808 */
[----:B-1----:R-:W-:-:S05]  /*0720*/  LOP3.LUT R2, R2, 0xf, R7, 0xb8, !PT ;  /* 0x0000000f02027812 */ /* 0x002fca00078eb807 */
[----:B------:R3:W-:Y:S02]  /*0730*/  STS [UR8+0x1c], R2 ;  /* 0x00001c02ff007988 */ /* 0x0007e40008000808 */
.L_x_11:
[----:B------:R-:W-:Y:S05]  /*0740*/  BSYNC.RECONVERGENT B0 ;  /* 0x0000000000007941 */ /* 0x000fea0003800200 */
.L_x_10:
[----:B------:R-:W-:Y:S04]  /*0750*/  BSSY.RECONVERGENT B1, `(.L_x_12) ;  /* 0x000001d000017945 */ /* 0x000fe80003800200 */
[----:B------:R-:W-:Y:S04]  /*0760*/  BSSY.RELIABLE B0, `(.L_x_13) ;  /* 0x0000018000007945 */ /* 0x000fe80003800100 */
[----:B------:R-:W-:Y:S05]  /*0770*/  @P3 BRA `(.L_x_14) ;  /* 0x00000000001c3947 */ /* 0x000fea0003800000 */
[----:B-123--:R-:W1:Y:S02]  /*0780*/  LDS R2, [UR8+0x34] ;  /* 0x00003408ff027984 */ /* 0x00ee640008000800 */
[----:B-1----:R-:W-:-:S05]  /*0790*/  LOP3.LUT R2, R2, 0x7, RZ, 0xb8, !PT ;  /* 0x0000000702027812 */ /* 0x002fca00078eb8ff */
[----:B------:R1:W-:Y:S01]  /*07a0*/  STS [UR8+0x34], R2 ;  /* 0x00003402ff007988 */ /* 0x0003e20008000808 */
[----:B------:R-:W-:Y:S05]  /*07b0*/  @P3 BRA `(.L_x_15) ;  /* 0x00000000001c3947 */ /* 0x000fea0003800000 */
[----:B-1----:R-:W1:Y:S02]  /*07c0*/  LDS R2, [UR8+0x34] ;  /* 0x00003408ff027984 */ /* 0x002e640008000800 */
[----:B-1----:R-:W-:-:S05]  /*07d0*/  LOP3.LUT R2, R2, 0x38, RZ, 0xb8, !PT ;  /* 0x0000003802027812 */ /* 0x002fca00078eb8ff */
[----:B------:R4:W-:Y:S02]  /*07e0*/  STS [UR8+0x34], R2 ;  /* 0x00003402ff007988 */ /* 0x0009e40008000808 */
.L_x_14:
[----:B------:R-:W-:Y:S05]  /*07f0*/  @P3 BRA `(.L_x_16) ;  /* 0x00000000001c3947 */ /* 0x000fea0003800000 */
[----:B-1234-:R-:W1:Y:S02]  /*0800*/  LDS R2, [UR8+0x8] ;  /* 0x00000808ff027984 */ /* 0x01ee640008000800 */
[----:B-1----:R-:W-:-:S05]  /*0810*/  LOP3.LUT R2, R2, 0x780, RZ, 0xb8, !PT ;  /* 0x0000078002027812 */ /* 0x002fca00078eb8ff */
[----:B------:R2:W-:Y:S02]  /*0820*/  STS [UR8+0x8], R2 ;  /* 0x00000802ff007988 */ /* 0x0005e40008000808 */
.L_x_15:
[----:B------:R-:W-:Y:S05]  /*0830*/  @P3 BRA `(.L_x_17) ;  /* 0x0000000000283947 */ /* 0x000fea0003800000 */
[----:B-12---:R-:W1:Y:S02]  /*0840*/  LDS R2, [UR8+0x8] ;  /* 0x00000808ff027984 */ /* 0x006e640008000800 */
[----:B-1----:R-:W-:-:S05]  /*0850*/  LOP3.LUT R2, R2, 0x1800, RZ, 0xb8, !PT ;  /* 0x0000180002027812 */ /* 0x002fca00078eb8ff */
[----:B------:R5:W-:Y:S02]  /*0860*/  STS [UR8+0x8], R2 ;  /* 0x00000802ff007988 */ /* 0x000be40008000808 */
.L_x_16:
[----:B------:R-:W-:Y:S05]  /*0870*/  @P3 BREAK.RELIABLE B0 ;  /* 0x0000000000003942 */ /* 0x000fea0003800100 */
[----:B------:R-:W-:Y:S05]  /*0880*/  @P3 BRA `(.L_x_18) ;  /* 0x0000000000243947 */ /* 0x000fea0003800000 */
[----:B-1-3--:R-:W1:Y:S01]  /*0890*/  LDS R3, [UR8+0x8] ;  /* 0x00000808ff037984 */ /* 0x00ae620008000800 */
[----:B--2-45:R-:W-:-:S05]  /*08a0*/  IMAD.MOV.U32 R2, RZ, RZ, 0x6000 ;  /* 0x00006000ff027424 */ /* 0x034fca00078e00ff */
[----:B-1----:R-:W-:-:S04]  /*08b0*/  LOP3.LUT R2, R3, 0x6000, R2, 0xd8, !PT ;  /* 0x0000600003027812 */ /* 0x002fc800078ed802 */
[----:B------:R-:W-:-:S05]  /*08c0*/  LOP3.LUT R2, R2, 0x400000, RZ, 0xb8, !PT ;  /* 0x0040000002027812 */ /* 0x000fca00078eb8ff */
[----:B------:R3:W-:Y:S02]  /*08d0*/  STS [UR8+0x8], R2 ;  /* 0x00000802ff007988 */ /* 0x0007e40008000808 */
.L_x_17:
[----:B------:R-:W-:Y:S05]  /*08e0*/  BSYNC.RELIABLE B0 ;  /* 0x0000000000007941 */ /* 0x000fea0003800100 */
.L_x_13:
[----:B-123--:R-:W1:Y:S02]  /*08f0*/  @!P3 LDS R2, [UR8+0x8] ;  /* 0x00000808ff02b984 */ /* 0x00ee640008000800 */
[----:B-1----:R-:W-:-:S05]  /*0900*/  @!P3 LOP3.LUT R2, R2, 0x8000, RZ, 0xb8, !PT ;  /* 0x000080000202b812 */ /* 0x002fca00078eb8ff */
[----:B------:R1:W-:Y:S02]  /*0910*/  @!P3 STS [UR8+0x8], R2 ;  /* 0x00000802ff00b988 */ /* 0x0003e40008000808 */
.L_x_18:
[----:B------:R-:W-:Y:S05]  /*0920*/  BSYNC.RECONVERGENT B1 ;  /* 0x0000000000017941 */ /* 0x000fea0003800200 */
.L_x_12:
[----:B------:R-:W-:Y:S05]  /*0930*/  WARPSYNC.ALL ;  /* 0x0000000000007948 */ /* 0x000fea0003800000 */
[----:B------:R-:W-:Y:S01]  /*0940*/  NOP ;  /* 0x0000000000007918 */ /* 0x000fe20000000000 */
[----:B------:R-:W-:Y:S05]  /*0950*/  @P0 BRA `(.L_x_19) ;  /* 0x0000000000300947 */ /* 0x000fea0003800000 */
[----:B-12345:R-:W1:Y:S01]  /*0960*/  S2R R2, SR_LANEID ;  /* 0x0000000000027919 */ /* 0x03ee620000000000 */
[----:B------:R-:W-:Y:S05]  /*0970*/  WARPSYNC.ALL ;  /* 0x0000000000007948 */ /* 0x000fea0003800000 */
[----:B------:R-:W-:Y:S01]  /*0980*/  NOP ;  /* 0x0000000000007918 */ /* 0x000fe20000000000 */
[----:B-1----:R-:W-:-:S05]  /*0990*/  IMAD.SHL.U32 R7, R2, 0x4, RZ ;  /* 0x0000000402077824 */ /* 0x002fca00078e00ff */
[----:B------:R-:W1:Y:S01]  /*09a0*/  LDS R9, [R7+UR8] ;  /* 0x0000000807097984 */ /* 0x000e620008000800 */
[----:B------:R-:W-:-:S05]  /*09b0*/  IADD3 R2, P1, PT, R7, UR12, RZ ;  /* 0x0000000c07027c10 */ /* 0x000fca000ff3e0ff */
[----:B------:R-:W-:-:S05]  /*09c0*/  IMAD.X R3, RZ, RZ, UR13, P1 ;  /* 0x0000000dff037e24 */ /* 0x000fca00088e06ff */
[----:B-1----:R1:W2:Y:S01]  /*09d0*/  ATOMG.E.EXCH.STRONG.GPU PT, RZ, [R2], R9 ;  /* 0x0000000902ff73a8 */ /* 0x0022a200041ee100 */
[----:B------:R-:W-:-:S04]  /*09e0*/  DEPBAR {5,4,3,2,1,0} ;  /* 0x0000003f0000791a */ /* 0x000fc80000000000 */
[----:B------:R-:W3:Y:S02]  /*09f0*/  CCTL.E.C.LDCU.IV.DEEP [UR12] ;  /* 0x000000000c007540 */ /* 0x000ee40009c08000 */
[----:B---3--:R1:W-:Y:S01]  /*0a00*/  UTMACCTL.IV [UR12] ;  /* 0x000000000c0079b9 */ /* 0x0083e20008000000 */
[----:B------:R-:W-:Y:S01]  /*0a10*/  NOP ;  /* 0x0000000000007918 */ /* 0x000fe20000000000 */
.L_x_19:
[----:B------:R-:W-:Y:S05]  /*0a20*/  @P0 BRA `(.L_x_20) ;  /* 0x00000000000c0947 */ /* 0x000fea0003800000 */
[----:B------:R0:W-:Y:S01]  /*0a30*/  UTMACMDFLUSH ;  /* 0x00000000000079b7 */ /* 0x0001e20000000000 */
[----:B------:R-:W-:Y:S05]  /*0a40*/  @P0 BRA `(.L_x_20) ;  /* 0x0000000000040947 */ /* 0x000fea0003800000 */
[----:B------:R-:W-:-:S04]  /*0a50*/  DEPBAR.LE SB0, 0x0 ;  /* 0x000080000000791a */ /* 0x000fc80000000000 */
.L_x_20:
[----:B------:R-:W-:Y:S05]  /*0a60*/  WARPSYNC.ALL ;  /* 0x0000000000007948 */ /* 0x000fea0003800000 */
[----:B------:R-:W-:Y:S01]  /*0a70*/  NOP ;  /* 0x0000000000007918 */ /* 0x000fe20000000000 */
[----:B--2---:R-:W-:Y:S06]  /*0a80*/  BAR.SYNC.DEFER_BLOCKING 0x0 ;  /* 0x0000000000007b1d */ /* 0x004fec0000010000 */
[----:B------:R-:W-:Y:S02]  /*0a90*/  BSSY.RECONVERGENT B1, `(.L_x_21) ;  /* 0x000000b000017945 */ /* 0x000fe40003800200 */
[----:B------:R-:W-:Y:S06]  /*0aa0*/  BAR.SYNC.DEFER_BLOCKING 0x0 ;  /* 0x0000000000007b1d */ /* 0x000fec0000010000 */
[----:B------:R2:W-:Y:S01]  /*0ab0*/  @!P0 STS [R4], RZ ;  /* 0x000000ff04008388 */ /* 0x0005e20000000800 */
[----:B------:R-:W-:Y:S01]  /*0ac0*/  NOP ;  /* 0x0000000000007918 */ /* 0x000fe20000000000 */
[----:B------:R-:W-:Y:S05]  /*0ad0*/  @P3 BRA `(.L_x_22) ;  /* 0x0000000000183947 */ /* 0x000fea0003800000 */
[----:B-1-345:R-:W1:Y:S01]  /*0ae0*/  LDS R2, [UR8+0x8] ;  /* 0x00000808ff027984 */ /* 0x03ae620008000800 */
[----:B------:R-:W3:Y:S01]  /*0af0*/  LDC.64 R8, c[0x0][0x388] ;  /* 0x0000e200ff087b82 */ /* 0x000ee20000000a00 */
[----:B------:R-:W-:Y:S02]  /*0b00*/  IMAD.MOV.U32 R3, RZ, RZ, 0x70 ;  /* 0x00000070ff037424 */ /* 0x000fe400078e00ff */
[----:B---3--:R3:W-:Y:S03]  /*0b10*/  STS.64 [UR8], R8 ;  /* 0x00000008ff007988 */ /* 0x0087e60008000a08 */
[----:B-1----:R-:W-:-:S05]  /*0b20*/  LOP3.LUT R2, R2, 0x10, R3, 0xd8, !PT ;  /* 0x0000001002027812 */ /* 0x002fca00078ed803 */
[----:B------:R3:W-:Y:S02]  /*0b30*/  STS [UR8+0x8], R2 ;  /* 0x00000802ff007988 */ /* 0x0007e40008000808 */
.L_x_22:
[----:B-1----:R-:W-:Y:S05]  /*0b40*/  BSYNC.RECONVERGENT B1 ;  /* 0x0000000000017941 */ /* 0x002fea0003800200 */
.L_x_21:
[----:B------:R-:W-:Y:S04]  /*0b50*/  BSSY.RECONVERGENT B2, `(.L_x_23) ;  /* 0x000000f000027945 */ /* 0x000fe80003800200 */
[----:B------:R-:W-:Y:S04]  /*0b60*/  BSSY.RELIABLE B1, `(.L_x_24) ;  /* 0x000000c000017945 */ /* 0x000fe80003800100 */
[----:B------:R-:W-:Y:S05]  /*0b70*/  @P3 BRA `(.L_x_25) ;  /* 0x0000000000283947 */ /* 0x000fea0003800000 */
[----:B---345:R-:W1:Y:S01]  /*0b80*/  LDS R2, [UR8+0x34] ;  /* 0x00003408ff027984 */ /* 0x038e620008000800 */
[----:B------:R-:W-:Y:S01]  /*0b90*/  IMAD.MOV.U32 R3, RZ, RZ, 0x7f000000 ;  /* 0x7f000000ff037424 */ /* 0x000fe200078e00ff */
[----:B------:R-:W-:Y:S05]  /*0ba0*/  @P3 BREAK.RELIABLE B1 ;  /* 0x0000000000013942 */ /* 0x000fea0003800100 */
[----:B-1----:R-:W-:-:S05]  /*0bb0*/  LOP3.LUT R2, R2, 0xff000000, R3, 0xb8, !PT ;  /* 0xff00000002027812 */ /* 0x002fca00078eb803 */
[----:B------:R1:W-:Y:S01]  /*0bc0*/  STS [UR8+0x34], R2 ;  /* 0x00003402ff007988 */ /* 0x0003e20008000808 */
[----:B------:R-:W-:Y:S05]  /*0bd0*/  @P3 BRA `(.L_x_26) ;  /* 0x0000000000183947 */ /* 0x000fea0003800000 */
[----:B-1----:R-:W1:Y:S01]  /*0be0*/  LDS R2, [UR8+0x38] ;  /* 0x00003808ff027984 */ /* 0x002e620008000800 */
[----:B------:R-:W-:-:S05]  /*0bf0*/  IMAD.MOV.U32 R3, RZ, RZ, 0xff ;  /* 0x000000ffff037424 */ /* 0x000fca00078e00ff */
[----:B-1----:R-:W-:-:S05]  /*0c00*/  LOP3.LUT R2, R2, 0xff, R3, 0xb8, !PT ;  /* 0x000000ff02027812 */ /* 0x002fca00078eb803 */
[----:B------:R1:W-:Y:S02]  /*0c10*/  STS [UR8+0x38], R2 ;  /* 0x00003802ff007988 */ /* 0x0003e40008000808 */
.L_x_25:
[----:B------:R-:W-:Y:S05]  /*0c20*/  BSYNC.RELIABLE B1 ;  /* 0x0000000000017941 */ /* 0x000fea0003800100 */
.L_x_24:
[----:B------:R1:W-:Y:S02]  /*0c30*/  @!P3 STS [UR8+0x20], R5 ;  /* 0x00002005ff00b988 */ /* 0x0003e40008000808 */
.L_x_26:
[----:B------:R-:W-:Y:S05]  /*0c40*/  BSYNC.RECONVERGENT B2 ;  /* 0x0000000000027941 */ /* 0x000fea0003800200 */
.L_x_23:
[----:B------:R-:W-:Y:S05]  /*0c50*/  WARPSYNC.ALL ;  /* 0x0000000000007948 */ /* 0x000fea0003800000 */
[----:B------:R-:W-:Y:S01]  /*0c60*/  NOP ;  /* 0x0000000000007918 */ /* 0x000fe20000000000 */
[----:B-1----:R-:W1:Y:S01]  /*0c70*/  LDC R5, c[0x0][0x39c] ;  /* 0x0000e700ff057b82 */ /* 0x002e620000000800 */
[----:B------:R-:W-:Y:S01]  /*0c80*/  BSSY.RECONVERGENT B2, `(.L_x_27) ;  /* 0x000000b000027945 */ /* 0x000fe20003800200 */
[----:B-1----:R-:W-:-:S03]  /*0c90*/  VIADD R5, R5, 0xffffffff ;  /* 0xffffffff05057836 */ /* 0x002fc60000000000 */
[----:B------:R-:W-:Y:S05]  /*0ca0*/  @P3 BRA `(.L_x_28) ;  /* 0x0000000000203947 */ /* 0x000fea0003800000 */
[----:B---345:R-:W1:Y:S01]  /*0cb0*/  LDS R2, [UR8+0x1c] ;  /* 0x00001c08ff027984 */ /* 0x038e620008000800 */
[----:B------:R-:W3:Y:S03]  /*0cc0*/  LDC.64 R8, c[0x0][0x3b0] ;  /* 0x0000ec00ff087b82 */ /* 0x000ee60000000a00 */
[----:B------:R4:W-:Y:S01]  /*0cd0*/  STS [UR8+0x24], R5 ;  /* 0x00002405ff007988 */ /* 0x0009e20008000808 */
[--C-:B---3--:R-:W-:Y:S02]  /*0ce0*/  SHF.R.U32.HI R7, RZ, 0x4, R9.reuse ;  /* 0x00000004ff077819 */ /* 0x108fe40000011609 */
[----:B------:R-:W-:-:S05]  /*0cf0*/  SHF.R.U64 R3, R8, 0x4, R9 ;  /* 0x0000000408037819 */ /* 0x000fca0000001209 */
[----:B------:R4:W-:Y:S01]  /*0d00*/  STS [UR8+0xc], R3 ;  /* 0x00000c03ff007988 */ /* 0x0009e20008000808 */
[----:B-1----:R-:W-:-:S05]  /*0d10*/  LOP3.LUT R2, R2, 0xf, R7, 0xb8, !PT ;  /* 0x0000000f02027812 */ /* 0x002fca00078eb807 */
[----:B------:R4:W-:Y:S02]  /*0d20*/  STS [UR8+0x1c], R2 ;  /* 0x00001c02ff007988 */ /* 0x0009e40008000808 */
.L_x_28:
[----:B------:R-:W-:Y:S05]  /*0d30*/  BSYNC.RECONVERGENT B2 ;  /* 0x0000000000027941 */ /* 0x000fea0003800200 */
.L_x_27:
[----:B------:R-:W-:Y:S04]  /*0d40*/  BSSY.RECONVERGENT B3, `(.L_x_29) ;  /* 0x000001d000037945 */ /* 0x000fe80003800200 */
[----:B------:R-:W-:Y:S04]  /*0d50*/  BSSY.RELIABLE B2, `(.L_x_30) ;  /* 0x0000018000027945 */ /* 0x000fe80003800100 */
[----:B------:R-:W-:Y:S05]  /*0d60*/  @P3 BRA `(.L_x_31) ;  /* 0x00000000001c3947 */ /* 0x000fea0003800000 */
[----:B---345:R-:W1:Y:S02]  /*0d70*/  LDS R2, [UR8+0x34] ;  /* 0x00003408ff027984 */ /* 0x038e640008000800 */
[----:B-1----:R-:W-:-:S05]  /*0d80*/  LOP3.LUT R2, R2, 0x7, RZ, 0xb8, !PT ;  /* 0x0000000702027812 */ /* 0x002fca00078eb8ff */
[----:B------:R1:W-:Y:S01]  /*0d90*/  STS [UR8+0x34], R2 ;  /* 0x00003402ff007988 */ /* 0x0003e20008000808 */
[----:B------:R-:W-:Y:S05]  /*0da0*/  @P3 BRA `(.L_x_32) ;  /* 0x00000000001c3947 */ /* 0x000fea0003800000 */
[----:B-1----:R-:W1:Y:S02]  /*0db0*/  LDS R2, [UR8+0x34] ;  /* 0x00003408ff027984 */ /* 0x002e640008000800 */
[----:B-1----:R-:W-:-:S05]  /*0dc0*/  LOP3.LUT R2, R2, 0x38, RZ, 0xb8, !PT ;  /* 0x0000003802027812 */ /* 0x002fca00078eb8ff */
[----:B------:R1:W-:Y:S02]  /*0dd0*/  STS [UR8+0x34], R2 ;  /* 0x00003402ff007988 */ /* 0x0003e40008000808 */
.L_x_31:
[----:B------:R-:W-:Y:S05]  /*0de0*/  @P3 BRA `(.L_x_33) ;  /* 0x00000000001c3947 */ /* 0x000fea0003800000 */
[----:B-1-345:R-:W1:Y:S02]  /*0df0*/  LDS R2, [UR8+0x8] ;  /* 0x00000808ff027984 */ /* 0x03ae640008000800 */
[----:B-1----:R-:W-:-:S05]  /*0e00*/  LOP3.LUT R2, R2, 0x780, RZ, 0xb8, !PT ;  /* 0x0000078002027812 */ /* 0x002fca00078eb8ff */
[----:B------:R3:W-:Y:S02]  /*0e10*/  STS [UR8+0x8], R2 ;  /* 0x00000802ff007988 */ /* 0x0007e40008000808 */
.L_x_32:
[----:B------:R-:W-:Y:S05]  /*0e20*/  @P3 BRA `(.L_x_34) ;  /* 0x0000000000283947 */ /* 0x000fea0003800000 */
[----:B-1-3--:R-:W1:Y:S02]  /*0e30*/  LDS R2, [UR8+0x8] ;  /* 0x00000808ff027984 */ /* 0x00ae640008000800 */
[----:B-1----:R-:W-:-:S05]  /*0e40*/  LOP3.LUT R2, R2, 0x1800, RZ, 0xb8, !PT ;  /* 0x0000180002027812 */ /* 0x002fca00078eb8ff */
[----:B------:R1:W-:Y:S02]  /*0e50*/  STS [UR8+0x8], R2 ;  /* 0x00000802ff007988 */ /* 0x0003e40008000808 */
.L_x_33:
[----:B------:R-:W-:Y:S05]  /*0e60*/  @P3 BREAK.RELIABLE B2 ;  /* 0x0000000000023942 */ /* 0x000fea0003800100 */
[----:B------:R-:W-:Y:S05]  /*0e70*/  @P3 BRA `(.L_x_35) ;  /* 0x0000000000243947 */ /* 0x000fea0003800000 */
[----:B-1-345:R-:W1:Y:S01]  /*0e80*/  LDS R2, [UR8+0x8] ;  /* 0x00000808ff027984 */ /* 0x03ae620008000800 */
[----:B------:R-:W-:-:S05]  /*0e90*/  IMAD.MOV.U32 R3, RZ, RZ, 0x6000 ;  /* 0x00006000ff037424 */ /* 0x000fca00078e00ff */
[----:B-1----:R-:W-:-:S04]  /*0ea0*/  LOP3.LUT R2, R2, 0x6000, R3, 0xd8, !PT ;  /* 0x0000600002027812 */ /* 0x002fc800078ed803 */
[----:B------:R-:W-:-:S05]  /*0eb0*/  LOP3.LUT R2, R2, 0x400000, RZ, 0xb8, !PT ;  /* 0x0040000002027812 */ /* 0x000fca00078eb8ff */
[----:B------:R4:W-:Y:S02]  /*0ec0*/  STS [UR8+0x8], R2 ;  /* 0x00000802ff007988 */ /* 0x0009e40008000808 */
.L_x_34:
[----:B------:R-:W-:Y:S05]  /*0ed0*/  BSYNC.RELIABLE B2 ;  /* 0x0000000000027941 */ /* 0x000fea0003800100 */
.L_x_30:
[----:B-1-34-:R-:W1:Y:S02]  /*0ee0*/  @!P3 LDS R2, [UR8+0x8] ;  /* 0x00000808ff02b984 */ /* 0x01ae640008000800 */
[----:B-1----:R-:W-:-:S05]  /*0ef0*/  @!P3 LOP3.LUT R2, R2, 0x8000, RZ, 0xb8, !PT ;  /* 0x000080000202b812 */ /* 0x002fca00078eb8ff */
[----:B------:R1:W-:Y:S02]  /*0f00*/  @!P3 STS [UR8+0x8], R2 ;  /* 0x00000802ff00b988 */ /* 0x0003e40008000808 */
.L_x_35:
[----:B------:R-:W-:Y:S05]  /*0f10*/  BSYNC.RECONVERGENT B3 ;  /* 0x0000000000037941 */ /* 0x000fea0003800200 */
.L_x_29:
[----:B------:R-:W-:Y:S05]  /*0f20*/  WARPSYNC.ALL ;  /* 0x0000000000007948 */ /* 0x000fea0003800000 */
[----:B------:R-:W-:Y:S01]  /*0f30*/  NOP ;  /* 0x0000000000007918 */ /* 0x000fe20000000000 */
[----:B------:R-:W-:-:S04]  /*0f40*/  UIADD3 UR5, UPT, UPT, UR4, 0x80, URZ ;  /* 0x0000008004057890 */ /* 0x000fc8000fffe0ff */
[----:B------:R-:W-:-:S04]  /*0f50*/  UIADD3 UR6, UP0, UPT, UR5, UR14, URZ ;  /* 0x0000000e05067290 */ /* 0x000fc8000ff1e0ff */
[----:B------:R-:W-:Y:S01]  /*0f60*/  ULEA.HI.X.SX32 UR7, UR5, UR15, 0x1, UP0 ;  /* 0x0000000f05077291 */ /* 0x000fe200080f0eff */
[----:B------:R-:W-:Y:S11]  /*0f70*/  @P0 BRA `(.L_x_36) ;  /* 0x0000000000300947 */ /* 0x000ff60003800000 */
[----:B-1-345:R-:W1:Y:S01]  /*0f80*/  S2R R2, SR_LANEID ;  /* 0x0000000000027919 */ /* 0x03ae620000000000 */
[----:B------:R-:W-:Y:S05]  /*0f90*/  WARPSYNC.ALL ;  /* 0x0000000000007948 */ /* 0x000fea0003800000 */
[----:B------:R-:W-:Y:S01]  /*0fa0*/  NOP ;  /* 0x0000000000007918 */ /* 0x000fe20000000000 */
[----:B-1----:R-:W-:-:S05]  /*0fb0*/  IMAD.SHL.U32 R8, R2, 0x4, RZ ;  /* 0x0000000402087824 */ /* 0x002fca00078e00ff */
[----:B------:R-:W1:Y:S01]  /*0fc0*/  LDS R7, [R8+UR8] ;  /* 0x0000000808077984 */ /* 0x000e620008000800 */
[----:B------:R-:W-:-:S05]  /*0fd0*/  IADD3 R2, P1, PT, R8, UR6, RZ ;  /* 0x0000000608027c10 */ /* 0x000fca000ff3e0ff */
[----:B------:R-:W-:-:S05]  /*0fe0*/  IMAD.X R3, RZ, RZ, UR7, P1 ;  /* 0x00000007ff037e24 */ /* 0x000fca00088e06ff */
[----:B-1----:R1:W3:Y:S01]  /*0ff0*/  ATOMG.E.EXCH.STRONG.GPU PT, RZ, [R2], R7 ;  /* 0x0000000702ff73a8 */ /* 0x0022e200041ee100 */
[----:B------:R-:W-:-:S04]  /*1000*/  DEPBAR {5,4,3,2,1,0} ;  /* 0x0000003f0000791a */ /* 0x000fc80000000000 */
[----:B------:R-:W4:Y:S02]  /*1010*/  CCTL.E.C.LDCU.IV.DEEP [UR6] ;  /* 0x0000000006007540 */ /* 0x000f240009c08000 */
[----:B----4-:R1:W-:Y:S01]  /*1020*/  UTMACCTL.IV [UR6] ;  /* 0x00000000060079b9 */ /* 0x0103e20008000000 */
[----:B------:R-:W-:Y:S01]  /*1030*/  NOP ;  /* 0x0000000000007918 */ /* 0x000fe20000000000 */
.L_x_36:
[----:B------:R-:W-:Y:S05]  /*1040*/  @P0 BRA `(.L_x_37) ;  /* 0x00000000000c0947 */ /* 0x000fea0003800000 */
[----:B------:R0:W-:Y:S01]  /*1050*/  UTMACMDFLUSH ;  /* 0x00000000000079b7 */ /* 0x0001e20000000000 */
[----:B------:R-:W-:Y:S05]  /*1060*/  @P0 BRA `(.L_x_37) ;  /* 0x0000000000040947 */ /* 0x000fea0003800000 */
[----:B------:R-:W-:-:S04]  /*1070*/  DEPBAR.LE SB0, 0x0 ;  /* 0x000080000000791a */ /* 0x000fc80000000000 */
.L_x_37:
[----:B------:R-:W-:Y:S05]  /*1080*/  WARPSYNC.ALL ;  /* 0x0000000000007948 */ /* 0x000fea0003800000 */
[----:B------:R-:W-:Y:S01]  /*1090*/  NOP ;  /* 0x0000000000007918 */ /* 0x000fe20000000000 */
[----:B---3--:R-:W-:Y:S06]  /*10a0*/  BAR.SYNC.DEFER_BLOCKING 0x0 ;  /* 0x0000000000007b1d */ /* 0x008fec0000010000 */
[----:B------:R-:W-:Y:S02]  /*10b0*/  BSSY.RECONVERGENT B3, `(.L_x_38) ;  /* 0x000000b000037945 */ /* 0x000fe40003800200 */
[----:B------:R-:W-:Y:S06]  /*10c0*/  BAR.SYNC.DEFER_BLOCKING 0x0 ;  /* 0x0000000000007b1d */ /* 0x000fec0000010000 */
[----:B------:R3:W-:Y:S01]  /*10d0*/  @!P0 STS [R4], RZ ;  /* 0x000000ff04008388 */ /* 0x0007e20000000800 */
[----:B------:R-:W-:Y:S01]  /*10e0*/  NOP ;  /* 0x0000000000007918 */ /* 0x000fe20000000000 */
[----:B------:R-:W-:Y:S05]  /*10f0*/  @P3 BRA `(.L_x_39) ;  /* 0x0000000000183947 */ /* 0x000fea0003800000 */
[----:B-1--45:R-:W1:Y:S01]  /*1100*/  LDS R2, [UR8+0x8] ;  /* 0x00000808ff027984 */ /* 0x032e620008000800 */
[----:B------:R-:W4:Y:S01]  /*1110*/  LDC.64 R8, c[0x0][0x390] ;  /* 0x0000e400ff087b82 */ /* 0x000f220000000a00 */
[----:B------:R-:W-:Y:S02]  /*1120*/  IMAD.MOV.U32 R3, RZ, RZ, 0x70 ;  /* 0x00000070ff037424 */ /* 0x000fe400078e00ff */
[----:B----4-:R4:W-:Y:S03]  /*1130*/  STS.64 [UR8], R8 ;  /* 0x00000008ff007988 */ /* 0x0109e60008000a08 */
[----:B-1----:R-:W-:-:S05]  /*1140*/  LOP3.LUT R2, R2, 0x10, R3, 0xd8, !PT ;  /* 0x0000001002027812 */ /* 0x002fca00078ed803 */
[----:B------:R4:W-:Y:S02]  /*1150*/  STS [UR8+0x8], R2 ;  /* 0x00000802ff007988 */ /* 0x0009e40008000808 */
.L_x_39:
[----:B-1----:R-:W-:Y:S05]  /*1160*/  BSYNC.RECONVERGENT B3 ;  /* 0x0000000000037941 */ /* 0x002fea0003800200 */
.L_x_38:
[----:B------:R-:W-:Y:S04]  /*1170*/  BSSY.RECONVERGENT B4, `(.L_x_40) ;  /* 0x0000033000047945 */ /* 0x000fe80003800200 */
[----:B------:R-:W-:Y:S04]  /*1180*/  BSSY.RELIABLE B3, `(.L_x_41) ;  /* 0x000002e000037945 */ /* 0x000fe80003800100 */
[----:B------:R-:W-:Y:S05]  /*1190*/  @P3 BRA `(.L_x_42) ;  /* 0x0000000000243947 */ /* 0x000fea0003800000 */
[----:B----45:R-:W1:Y:S01]  /*11a0*/  LDS R2, [UR8+0x34] ;  /* 0x00003408ff027984 */ /* 0x030e620008000800 */
[----:B------:R-:W-:-:S05]  /*11b0*/  IMAD.MOV.U32 R3, RZ, RZ, 0x7f000000 ;  /* 0x7f000000ff037424 */ /* 0x000fca00078e00ff */
[----:B-1----:R-:W-:-:S05]  /*11c0*/  LOP3.LUT R2, R2, 0xff000000, R3, 0xb8, !PT ;  /* 0xff00000002027812 */ /* 0x002fca00078eb803 */
[----:B------:R1:W-:Y:S01]  /*11d0*/  STS [UR8+0x34], R2 ;  /* 0x00003402ff007988 */ /* 0x0003e20008000808 */
[----:B------:R-:W-:Y:S05]  /*11e0*/  @P3 BRA `(.L_x_43) ;  /* 0x0000000000183947 */ /* 0x000fea0003800000 */
[----:B-1----:R-:W1:Y:S01]  /*11f0*/  LDS R2, [UR8+0x38] ;  /* 0x00003808ff027984 */ /* 0x002e620008000800 */
[----:B------:R-:W-:-:S05]  /*1200*/  IMAD.MOV.U32 R3, RZ, RZ, 0x3f ;  /* 0x0000003fff037424 */ /* 0x000fca00078e00ff */
[----:B-1----:R-:W-:-:S05]  /*1210*/  LOP3.LUT R2, R2, 0xff, R3, 0xb8, !PT ;  /* 0x000000ff02027812 */ /* 0x002fca00078eb803 */
[----:B------:R1:W-:Y:S02]  /*1220*/  STS [UR8+0x38], R2 ;  /* 0x00003802ff007988 */ /* 0x0003e40008000808 */
.L_x_42:
[----:B------:R-:W-:Y:S05]  /*1230*/  @P3 BRA `(.L_x_44) ;  /* 0x00000000000c3947 */ /* 0x000fea0003800000 */
[----:B------:R1:W-:Y:S02]  /*1240*/  STS [UR8+0x20], R5 ;  /* 0x00002005ff007988 */ /* 0x0003e40008000808 */
.L_x_43:
[----:B------:R-:W-:Y:S05]  /*1250*/  @P3 BRA `(.L_x_45) ;  /* 0x0000000000243947 */ /* 0x000fea0003800000 */
[----:B------:R1:W-:Y:S02]  /*1260*/  STS [UR8+0x24], R6 ;  /* 0x00002406ff007988 */ /* 0x0003e40008000808 */
.L_x_44:
[----:B------:R-:W-:Y:S05]  /*1270*/  @P3 BRA `(.L_x_46) ;  /* 0x00000000002c3947 */ /* 0x000fea0003800000 */
[----:B-1--45:R-:W1:Y:S01]  /*1280*/  LDS R2, [UR8+0x1c] ;  /* 0x00001c08ff027984 */ /* 0x032e620008000800 */
[----:B------:R-:W4:Y:S02]  /*1290*/  LDC.64 R6, c[0x0][0x3b8] ;  /* 0x0000ee00ff067b82 */ /* 0x000f240000000a00 */
[--C-:B----4-:R-:W-:Y:S02]  /*12a0*/  SHF.R.U32.HI R5, RZ, 0x4, R7.reuse ;  /* 0x00000004ff057819 */ /* 0x110fe40000011607 */
[----:B------:R-:W-:-:S05]  /*12b0*/  SHF.R.U64 R3, R6, 0x4, R7 ;  /* 0x0000000406037819 */ /* 0x000fca0000001207 */
[----:B------:R4:W-:Y:S01]  /*12c0*/  STS [UR8+0xc], R3 ;  /* 0x00000c03ff007988 */ /* 0x0009e20008000808 */
[----:B-1----:R-:W-:-:S05]  /*12d0*/  LOP3.LUT R2, R2, 0xf, R5, 0xb8, !PT ;  /* 0x0000000f02027812 */ /* 0x002fca00078eb805 */
[----:B------:R4:W-:Y:S02]  /*12e0*/  STS [UR8+0x1c], R2 ;  /* 0x00001c02ff007988 */ /* 0x0009e40008000808 */
.L_x_45:
[----:B------:R-:W-:Y:S05]  /*12f0*/  @P3 BRA `(.L_x_47) ;  /* 0x00000000001c3947 */ /* 0x000fea0003800000 */
[----:B-1--45:R-:W1:Y:S02]  /*1300*/  LDS R2, [UR8+0x34] ;  /* 0x00003408ff027984 */ /* 0x032e640008000800 */
[----:B-1----:R-:W-:-:S05]  /*1310*/  LOP3.LUT R2, R2, 0x7, RZ, 0xb8, !PT ;  /* 0x0000000702027812 */ /* 0x002fca00078eb8ff */
[----:B------:R1:W-:Y:S02]  /*1320*/  STS [UR8+0x34], R2 ;  /* 0x00003402ff007988 */ /* 0x0003e40008000808 */
.L_x_46:
[----:B------:R-:W-:Y:S05]  /*1330*/  @P3 BRA `(.L_x_48) ;  /* 0x00000000001c3947 */ /* 0x000fea0003800000 */
[----:B-1--45:R-:W1:Y:S02]  /*1340*/  LDS R2, [UR8+0x34] ;  /* 0x00003408ff027984 */ /* 0x032e640008000800 */
[----:B-1----:R-:W-:-:S05]  /*1350*/  LOP3.LUT R2, R2, 0x38, RZ, 0xb8, !PT ;  /* 0x0000003802027812 */ /* 0x002fca00078eb8ff */
[----:B------:R1:W-:Y:S02]  /*1360*/  STS [UR8+0x34], R2 ;  /* 0x00003402ff007988 */ /* 0x0003e40008000808 */
.L_x_47:
[----:B------:R-:W-:Y:S05]  /*1370*/  @P3 BRA `(.L_x_49) ;  /* 0x00000000001c3947 */ /* 0x000fea0003800000 */
[----:B-1--45:R-:W1:Y:S02]  /*1380*/  LDS R2, [UR8+0x8] ;  /* 0x00000808ff027984 */ /* 0x032e640008000800 */
[----:B-1----:R-:W-:-:S05]  /*1390*/  LOP3.LUT R2, R2, 0x780, RZ, 0xb8, !PT ;  /* 0x0000078002027812 */ /* 0x002fca00078eb8ff */
[----:B------:R1:W-:Y:S02]  /*13a0*/  STS [UR8+0x8], R2 ;  /* 0x00000802ff007988 */ /* 0x0003e40008000808 */
.L_x_48:
[----:B------:R-:W-:Y:S05]  /*13b0*/  @P3 BRA `(.L_x_50) ;  /* 0x0000000000283947 */ /* 0x000fea0003800000 */
[----:B-1--45:R-:W1:Y:S02]  /*13c0*/  LDS R2, [UR8+0x8] ;  /* 0x00000808ff027984 */ /* 0x032e640008000800 */
[----:B-1----:R-:W-:-:S05]  /*13d0*/  LOP3.LUT R2, R2, 0x1800, RZ, 0xb8, !PT ;  /* 0x0000180002027812 */ /* 0x002fca00078eb8ff */
[----:B------:R1:W-:Y:S02]  /*13e0*/  STS [UR8+0x8], R2 ;  /* 0x00000802ff007988 */ /* 0x0003e40008000808 */
.L_x_49:
[----:B------:R-:W-:Y:S05]  /*13f0*/  @P3 BREAK.RELIABLE B3 ;  /* 0x0000000000033942 */ /* 0x000fea0003800100 */
[----:B------:R-:W-:Y:S05]  /*1400*/  @P3 BRA `(.L_x_51) ;  /* 0x0000000000243947 */ /* 0x000fea0003800000 */
[----:B-1--45:R-:W1:Y:S01]  /*1410*/  LDS R2, [UR8+0x8] ;  /* 0x00000808ff027984 */ /* 0x032e620008000800 */
[----:B------:R-:W-:-:S05]  /*1420*/  IMAD.MOV.U32 R3, RZ, RZ, 0x6000 ;  /* 0x00006000ff037424 */ /* 0x000fca00078e00ff */
[----:B-1----:R-:W-:-:S04]  /*1430*/  LOP3.LUT R2, R2, 0x6000, R3, 0xd8, !PT ;  /* 0x0000600002027812 */ /* 0x002fc800078ed803 */
[----:B------:R-:W-:-:S05]  /*1440*/  LOP3.LUT R2, R2, 0x400000, RZ, 0xb8, !PT ;  /* 0x0040000002027812 */ /* 0x000fca00078eb8ff */
[----:B------:R1:W-:Y:S02]  /*1450*/  STS [UR8+0x8], R2 ;  /* 0x00000802ff007988 */ /* 0x0003e40008000808 */
.L_x_50:
[----:B------:R-:W-:Y:S05]  /*1460*/  BSYNC.RELIABLE B3 ;  /* 0x0000000000037941 */ /* 0x000fea0003800100 */
.L_x_41:
[----:B-1--45:R-:W1:Y:S02]  /*1470*/  @!P3 LDS R2, [UR8+0x8] ;  /* 0x00000808ff02b984 */ /* 0x032e640008000800 */
[----:B-1----:R-:W-:-:S05]  /*1480*/  @!P3 LOP3.LUT R2, R2, 0x8000, RZ, 0xb8, !PT ;  /* 0x000080000202b812 */ /* 0x002fca00078eb8ff */
[----:B------:R1:W-:Y:S02]  /*1490*/  @!P3 STS [UR8+0x8], R2 ;  /* 0x00000802ff00b988 */ /* 0x0003e40008000808 */
.L_x_51:
[----:B------:R-:W-:Y:S05]  /*14a0*/  BSYNC.RECONVERGENT B4 ;  /* 0x0000000000047941 */ /* 0x000fea0003800200 */
.L_x_40:
[----:B------:R-:W-:Y:S05]  /*14b0*/  WARPSYNC.ALL ;  /* 0x0000000000007948 */ /* 0x000fea0003800000 */
[----:B------:R-:W-:Y:S01]  /*14c0*/  NOP ;  /* 0x0000000000007918 */ /* 0x000fe20000000000 */
[----:B------:R-:W-:-:S04]  /*14d0*/  UIADD3 UR4, UPT, UPT, UR4, 0x100, URZ ;  /* 0x0000010004047890 */ /* 0x000fc8000fffe0ff */
[----:B------:R-:W-:-:S04]  /*14e0*/  UIADD3 UR14, UP0, UPT, UR4, UR14, URZ ;  /* 0x0000000e040e7290 */ /* 0x000fc8000ff1e0ff */
[----:B------:R-:W-:Y:S01]  /*14f0*/  ULEA.HI.X.SX32 UR15, UR4, UR15, 0x1, UP0 ;  /* 0x0000000f040f7291 */ /* 0x000fe200080f0eff */
[----:B------:R-:W-:Y:S11]  /*1500*/  @P0 BRA `(.L_x_52) ;  /* 0x0000000000300947 */ /* 0x000ff60003800000 */
[----:B-1--45:R-:W1:Y:S01]  /*1510*/  S2R R2, SR_LANEID ;  /* 0x0000000000027919 */ /* 0x032e620000000000 */
[----:B------:R-:W-:Y:S05]  /*1520*/  WARPSYNC.ALL ;  /* 0x0000000000007948 */ /* 0x000fea0003800000 */
[----:B------:R-:W-:Y:S01]  /*1530*/  NOP ;  /* 0x0000000000007918 */ /* 0x000fe20000000000 */
[----:B-123--:R-:W-:-:S05]  /*1540*/  IMAD.SHL.U32 R4, R2, 0x4, RZ ;  /* 0x0000000402047824 */ /* 0x00efca00078e00ff */
        /* <DEDUP_REMOVED lines=8> */
.L_x_52:
[----:B------:R-:W-:Y:S05]  /*15d0*/  @P0 BRA `(.L_x_53) ;  /* 0x00000000000c0947 */ /* 0x000fea0003800000 */
[----:B------:R0:W-:Y:S01]  /*15e0*/  UTMACMDFLUSH ;  /* 0x00000000000079b7 */ /* 0x0001e20000000000 */
[----:B------:R-:W-:Y:S05]  /*15f0*/  @P0 BRA `(.L_x_53) ;  /* 0x0000000000040947 */ /* 0x000fea0003800000 */
[----:B------:R-:W-:-:S04]  /*1600*/  DEPBAR.LE SB0, 0x0 ;  /* 0x000080000000791a */ /* 0x000fc80000000000 */
.L_x_53:
[----:B------:R-:W-:Y:S05]  /*1610*/  WARPSYNC.ALL ;  /* 0x0000000000007948 */ /* 0x000fea0003800000 */
[----:B------:R-:W-:Y:S01]  /*1620*/  NOP ;  /* 0x0000000000007918 */ /* 0x000fe20000000000 */
[----:B--2---:R-:W-:Y:S01]  /*1630*/  BAR.SYNC.DEFER_BLOCKING 0x0 ;  /* 0x0000000000007b1d */ /* 0x004fe20000010000 */
[----:B------:R-:W-:Y:S01]  /*1640*/  ISETP.GE.AND P0, PT, R10, 0x1, PT ;  /* 0x000000010a00780c */ /* 0x000fe20003f06270 */
[----:B------:R-:W-:Y:S01]  /*1650*/  USHF.L.U32 UR11, UR11, 0x8, URZ ;  /* 0x000000080b0b7899 */ /* 0x000fe200080006ff */
[----:B-1--45:R-:W-:Y:S01]  /*1660*/  SHF.R.U32.HI R2, RZ, 0x5, R0 ;  /* 0x00000005ff027819 */ /* 0x032fe20000011600 */
[----:B------:R-:W-:-:S02]  /*1670*/  USHF.L.U32 UR31, UR31, 0x6, URZ ;  /* 0x000000061f1f7899 */ /* 0x000fc400080006ff */
[----:B------:R-:W-:Y:S01]  /*1680*/  VOTEU.ALL UP0, P3 ;  /* 0x0000000000ff7886 */ /* 0x000fe20001800000 */
[----:B------:R-:W-:Y:S01]  /*1690*/  UMOV UR4, 0x1 ;  /* 0x0000000100047882 */ /* 0x000fe20000000000 */
[----:B------:R-:W-:Y:S01]  /*16a0*/  VOTEU.ALL UP1, P3 ;  /* 0x0000000000ff7886 */ /* 0x000fe20001820000 */
[----:B------:R-:W-:Y:S02]  /*16b0*/  R2UR UR24, R2 ;  /* 0x00000000021872ca */ /* 0x000fe400000e0000 */
[----:B------:R-:W-:-:S04]  /*16c0*/  @!UP0 UIADD3 UR16, UPT, UPT, -UR4, 0x100000, URZ ;  /* 0x0010000004108890 */ /* 0x000fc8000fffe1ff */
[----:B------:R-:W-:Y:S02]  /*16d0*/  @!UP0 USHF.L.U32 UR17, UR16, 0xb, URZ ;  /* 0x0000000b10118899 */ /* 0x000fe400080006ff */
[----:B------:R-:W-:Y:S02]  /*16e0*/  @!UP0 USHF.L.U32 UR16, UR16, 0x1, URZ ;  /* 0x0000000110108899 */ /* 0x000fe400080006ff */
[----:B------:R-:W-:-:S04]  /*16f0*/  @!UP0 UIADD3 UR4, UPT, UPT, -UR4, 0x100000, URZ ;  /* 0x0010000004048890 */ /* 0x000fc8000fffe1ff */
[----:B------:R-:W-:Y:S02]  /*1700*/  @!UP0 USHF.L.U32 UR5, UR4, 0xb, URZ ;  /* 0x0000000b04058899 */ /* 0x000fe400080006ff */
[----:B------:R-:W-:Y:S01]  /*1710*/  @!UP0 USHF.L.U32 UR4, UR4, 0x1, URZ ;  /* 0x0000000104048899 */ /* 0x000fe200080006ff */
[----:B------:R-:W-:Y:S01]  /*1720*/  VOTEU.ALL UP0, P3 ;  /* 0x0000000000ff7886 */ /* 0x000fe20001800000 */
[----:B------:R-:W1:Y:S04]  /*1730*/  FENCE.VIEW.ASYNC.S ;  /* 0x00000000000073c6 */ /* 0x000e680000000000 */
[----:B-1----:R1:W2:Y:S06]  /*1740*/  @!UP0 SYNCS.EXCH.64 URZ, [UR8+0xa000], UR16 ;  /* 0x00a0001008ff85b2 */ /* 0x0022ac0008000100 */
[----:B------:R1:W4:Y:S01]  /*1750*/  @!UP1 SYNCS.EXCH.64 URZ, [UR8+0xa010], UR4 ;  /* 0x00a0100408ff95b2 */ /* 0x0003220008000100 */
[----:B------:R-:W-:Y:S05]  /*1760*/  @!P0 BRA `(.L_x_54) ;  /* 0x0000000400f88947 */ /* 0x000fea0003800000 */
[----:B--2-4-:R-:W-:Y:S01]  /*1770*/  BAR.SYNC.DEFER_BLOCKING 0x0 ;  /* 0x0000000000007b1d */ /* 0x014fe20000010000 */
[----:B------:R-:W-:Y:S01]  /*1780*/  ELECT P1, URZ, PT ;  /* 0x0000000000ff782f */ /* 0x000fe20003820000 */
[----:B------:R-:W-:Y:S01]  /*1790*/  @!P3 IMAD.MOV.U32 R2, RZ, RZ, 0xa000 ;  /* 0x0000a000ff02b424 */ /* 0x000fe200078e00ff */
[----:B------:R-:W-:Y:S02]  /*17a0*/  UIADD3 UR20, UPT, UPT, UR8, 0x8000, URZ ;  /* 0x0000800008147890 */ /* 0x000fe4000fffe0ff */
[----:B------:R-:W-:Y:S01]  /*17b0*/  ISETP.LT.U32.AND P1, PT, R68, 0x20, P1 ;  /* 0x000000204400780c */ /* 0x000fe20000f21070 */
[----:B------:R-:W-:Y:S01]  /*17c0*/  UMOV UR23, UR31 ;  /* 0x0000001f00177c82 */ /* 0x000fe20008000000 */
[----:B------:R-:W-:Y:S01]  /*17d0*/  ELECT P0, URZ, PT ;  /* 0x0000000000ff782f */ /* 0x000fe20003800000 */
[----:B------:R-:W-:-:S03]  /*17e0*/  USHF.R.U32.HI UR18, URZ, 0x4, UR8 ;  /* 0x00000004ff127899 */ /* 0x000fc60008011608 */
[----:B------:R-:W-:Y:S01]  /*17f0*/  ISETP.LT.U32.AND P0, PT, R68, 0x20, P0 ;  /* 0x000000204400780c */ /* 0x000fe20000701070 */
[----:B-1----:R-:W-:Y:S02]  /*1800*/  USHF.R.U32.HI UR16, URZ, 0x4, UR20 ;  /* 0x00000004ff107899 */ /* 0x002fe40008011614 */
[----:B------:R-:W-:Y:S02]  /*1810*/  USGXT.U32 UR18, UR18, 0xe ;  /* 0x0000000e1212789a */ /* 0x000fe40008000000 */
[----:B------:R-:W-:Y:S02]  /*1820*/  USGXT.U32 UR16, UR16, 0xe ;  /* 0x0000000e1010789a */ /* 0x000fe40008000000 */
[----:B------:R-:W-:Y:S01]  /*1830*/  VOTEU.ANY UP0, P1 ;  /* 0x0000000000ff7886 */ /* 0x000fe20000800100 */
[----:B------:R-:W-:Y:S01]  /*1840*/  VOTEU.ANY UP2, P1 ;  /* 0x0000000000ff7886 */ /* 0x000fe20000840100 */
[----:B------:R-:W-:Y:S01]  /*1850*/  UMOV UR19, 0x40004040 ;  /* 0x4000404000137882 */ /* 0x000fe20000000000 */
[----:B------:R-:W-:-:S02]  /*1860*/  UMOV UR17, 0x40004040 ;  /* 0x4000404000117882 */ /* 0x000fc40000000000 */
[----:B------:R-:W-:Y:S02]  /*1870*/  @UP0 UIADD3 UR21, UPT, UPT, UR8, 0xa000, URZ ;  /* 0x0000a00008150890 */ /* 0x000fe4000fffe0ff */
[----:B------:R1:W-:Y:S01]  /*1880*/  @!P3 SYNCS.ARRIVE.TRANS64 RZ, [UR8+0xa000], R2 ;  /* 0x00a00002ffffb9a7 */ /* 0x0003e20008000008 */
[----:B------:R-:W-:Y:S01]  /*1890*/  @UP0 UMOV UR22, URZ ;  /* 0x000000ff00160c82 */ /* 0x000fe20008000000 */
[----:B------:R-:W-:Y:S06]  /*18a0*/  BAR.SYNC.DEFER_BLOCKING 0x0 ;  /* 0x0000000000007b1d */ /* 0x000fec0000010000 */
[----:B------:R-:W-:Y:S01]  /*18b0*/  VOTEU.ANY UP1, P0 ;  /* 0x0000000000ff7886 */ /* 0x000fe20000020100 */
[----:B------:R-:W-:-:S04]  /*18c0*/  VOTEU.ANY UP3, P0 ;  /* 0x0000000000ff7886 */ /* 0x000fc80000060100 */
[----:B------:R-:W-:Y:S01]  /*18d0*/  @UP1 UIADD3 UR4, UPT, UPT, UR8, 0xa000, URZ ;  /* 0x0000a00008041890 */ /* 0x000fe2000fffe0ff */
[----:B------:R-:W-:-:S06]  /*18e0*/  @UP1 UMOV UR10, URZ ;  /* 0x000000ff000a1c82 */ /* 0x000fcc0008000000 */
[----:B------:R-:W-:Y:S01]  /*18f0*/  @UP3 UMOV UR9, UR4 ;  /* 0x0000000400093c82 */ /* 0x000fe20008000000 */
[----:B------:R-:W-:Y:S01]  /*1900*/  UMOV UR4, URZ ;  /* 0x000000ff00047c82 */ /* 0x000fe20008000000 */
[----:B------:R2:W-:Y:S01]  /*1910*/  @UP2 UTMALDG.2D [UR20], [UR12] ;  /* 0x000000140c0025b4 */ /* 0x0005e20008008000 */
[----:B------:R4:W-:Y:S06]  /*1920*/  MEMBAR.ALL.CTA ;  /* 0x0000000000007992 */ /* 0x0009ec0000008000 */
[----:B----4-:R-:W4:Y:S01]  /*1930*/  FENCE.VIEW.ASYNC.S ;  /* 0x00000000000073c6 */ /* 0x010f220000000000 */
[----:B--2---:R-:W-:-:S02]  /*1940*/  UIADD3 UR20, UP1, UPT, UR18, 0x2, URZ ;  /* 0x0000000212147890 */ /* 0x004fc4000ff3e0ff */
[----:B------:R-:W-:Y:S02]  /*1950*/  UIADD3 UR22, UP0, UPT, UR16, 0x2, URZ ;  /* 0x0000000210167890 */ /* 0x000fe4000ff1e0ff */
[----:B------:R-:W-:Y:S02]  /*1960*/  UIADD3.X UR21, UPT, UPT, UR4, 0x40004040, URZ, UP1, !UPT ;  /* 0x4000404004157890 */ /* 0x000fe40008ffe4ff */
[----:B------:R-:W-:Y:S02]  /*1970*/  UIADD3.X UR23, UPT, UPT, UR4, 0x40004040, URZ, UP0, !UPT ;  /* 0x4000404004177890 */ /* 0x000fe400087fe4ff */
[----:B------:R-:W-:Y:S02]  /*1980*/  UIADD3.64 UR34, UPT, UPT, UR20, 0x2, URZ ;  /* 0x0000000214227897 */ /* 0x000fe4000fffe0ff */
[----:B------:R-:W-:Y:S02]  /*1990*/  UIADD3.64 UR38, UPT, UPT, UR20, 0x4, URZ ;  /* 0x0000000414267897 */ /* 0x000fe4000fffe0ff */
[----:B------:R-:W-:Y:S01]  /*19a0*/  UIADD3.64 UR32, UPT, UPT, UR22, 0x2, URZ ;  /* 0x0000000216207897 */ /* 0x000fe2000fffe0ff */
[----:B----4-:R-:W-:Y:S01]  /*19b0*/  BAR.SYNC.DEFER_BLOCKING 0x0 ;  /* 0x0000000000007b1d */ /* 0x010fe20000010000 */
[----:B------:R-:W-:-:S02]  /*19c0*/  UIADD3.64 UR36, UPT, UPT, UR22, 0x4, URZ ;  /* 0x0000000416247897 */ /* 0x000fc4000fffe0ff */
[----:B------:R-:W-:-:S03]  /*19d0*/  UISETP.NE.U32.AND UP0, UPT, UR24, URZ, UPT ;  /* 0x000000ff1800728c */ /* 0x000fc6000bf05070 */
[----:B------:R1:W-:Y:S02]  /*19e0*/  @UP3 UTMALDG.2D [UR8], [UR6] ;  /* 0x00000008060035b4 */ /* 0x0003e40008008000 */
[----:B------:R-:W-:Y:S06]  /*19f0*/  BAR.SYNC.DEFER_BLOCKING 0x0 ;  /* 0x0000000000007b1d */ /* 0x000fec0000010000 */
[----:B------:R-:W2:Y:S02]  /*1a00*/  SYNCS.PHASECHK.TRANS64.TRYWAIT P0, [UR8+0xa000], RZ ;  /* 0x00a000ffff0075a7 */ /* 0x000ea40008001108 */
[----:B-12---:R-:W-:Y:S05]  /*1a10*/  @!P0 BRA `(.L_x_55) ;  /* 0x0000000c002c8947 */ /* 0x006fea0003800000 */
.L_x_67:
[----:B------:R-:W-:Y:S05]  /*1a20*/  BRA.U UP0, `(.L_x_56) ;  /* 0x0000000100347547 */ /* 0x000fea000b800000 */
[----:B------:R-:W-:Y:S01]  /*1a30*/  UMOV UR4, 0x0 ;  /* 0x0000000000047882 */ /* 0x000fe20000000000 */
[----:B------:R-:W-:Y:S01]  /*1a40*/  UMOV UR5, 0x4400010 ;  /* 0x0440001000057882 */ /* 0x000fe20000000000 */
[----:B------:R-:W-:Y:S01]  /*1a50*/  UMOV UR28, 0x0 ;  /* 0x00000000001c7882 */ /* 0x000fe20000000000 */
[----:B------:R-:W-:Y:S01]  /*1a60*/  UMOV UR29, 0x4400010 ;  /* 0x04400010001d7882 */ /* 0x000fe20000000000 */
[----:B------:R-:W-:Y:S01]  /*1a70*/  UMOV UR40, 0x0 ;  /* 0x0000000000287882 */ /* 0x000fe20000000000 */
[----:B------:R-:W-:Y:S01]  /*1a80*/  UMOV UR41, 0x4400010 ;  /* 0x0440001000297882 */ /* 0x000fe20000000000 */
[----:B------:R1:W-:Y:S01]  /*1a90*/  UTCQMMA gdesc[UR16], gdesc[UR18], tmem[UR27], tmem[UR4], idesc[UR5], !UPT ;  /* 0x00ff0412100075ea */ /* 0x0003e2000f80031b */
[----:B------:R-:W-:Y:S01]  /*1aa0*/  UMOV UR42, 0x0 ;  /* 0x00000000002a7882 */ /* 0x000fe20000000000 */
[----:B------:R-:W-:Y:S01]  /*1ab0*/  UMOV UR43, 0x4400010 ;  /* 0x04400010002b7882 */ /* 0x000fe20000000000 */
[----:B------:R1:W-:Y:S01]  /*1ac0*/  UTCQMMA gdesc[UR22], gdesc[UR20], tmem[UR27], tmem[UR28], idesc[UR29], UPT ;  /* 0x00ff1c14160075ea */ /* 0x0003e2000b80031b */
[----:B------:R1:W-:Y:S01]  /*1ad0*/  UTCQMMA gdesc[UR32], gdesc[UR34], tmem[UR27], tmem[UR40], idesc[UR41], UPT ;  /* 0x00ff2822200075ea */ /* 0x0003e2000b80031b */
[----:B------:R1:W-:Y:S01]  /*1ae0*/  UTCQMMA gdesc[UR36], gdesc[UR38], tmem[UR27], tmem[UR42], idesc[UR43], UPT ;  /* 0x00ff2a26240075ea */ /* 0x0003e2000b80031b */
[----:B------:R-:W-:Y:S01]  /*1af0*/  NOP ;  /* 0x0000000000007918 */ /* 0x000fe20000000000 */
.L_x_56:
[----:B------:R-:W-:Y:S01]  /*1b00*/  ELECT P0, URZ, PT ;  /* 0x0000000000ff782f */ /* 0x000fe20003800000 */
[----:B-1----:R-:W-:-:S03]  /*1b10*/  UIADD3 UR4, UPT, UPT, UR8, 0xa010, URZ ;  /* 0x0000a01008047890 */ /* 0x002fc6000fffe0ff */
[----:B------:R-:W-:Y:S01]  /*1b20*/  ISETP.LT.U32.AND P0, PT, R68, 0x20, P0 ;  /* 0x000000204400780c */ /* 0x000fe20000701070 */
[----:B------:R-:W-:-:S12]  /*1b30*/  UMOV UR5, URZ ;  /* 0x000000ff00057c82 */ /* 0x000fd80008000000 */
[----:B------:R-:W-:Y:S01]  /*1b40*/  VOTEU.ANY UP0, P0 ;  /* 0x0000000000ff7886 */ /* 0x000fe20000000100 */
[----:B------:R-:W-:Y:S01]  /*1b50*/  VOTEU.ANY UP1, P0 ;  /* 0x0000000000ff7886 */ /* 0x000fe20000020100 */
[----:B------:R-:W-:-:S03]  /*1b60*/  ISETP.GE.U32.AND P0, PT, R10, 0x81, PT ;  /* 0x000000810a00780c */ /* 0x000fc60003f06070 */
[----:B------:R-:W-:Y:S02]  /*1b70*/  @UP0 UMOV UR9, UR4 ;  /* 0x0000000400090c82 */ /* 0x000fe40008000000 */
[----:B------:R1:W-:Y:S01]  /*1b80*/  @UP1 UTCBAR [UR9], URZ ;  /* 0x000000ff090013e9 */ /* 0x0003e200080000ff */
[----:B------:R-:W-:Y:S06]  /*1b90*/  BAR.SYNC.DEFER_BLOCKING 0x0 ;  /* 0x0000000000007b1d */ /* 0x000fec0000010000 */
[----:B------:R-:W2:Y:S02]  /*1ba0*/  SYNCS.PHASECHK.TRANS64.TRYWAIT P1, [UR8+0xa010], RZ ;  /* 0x00a010ffff0075a7 */ /* 0x000ea40008021108 */
[----:B-12---:R-:W-:Y:S05]  /*1bb0*/  @!P1 BRA `(.L_x_57) ;  /* 0x0000000800d09947 */ /* 0x006fea0003800000 */
.L_x_68:
[----:B------:R-:W-:Y:S05]  /*1bc0*/  @!P0 BRA `(.L_x_54) ;  /* 0x0000000000e08947 */ /* 0x000fea0003800000 */
[----:B------:R-:W-:Y:S01]  /*1bd0*/  IMAD.MOV.U32 R2, RZ, RZ, 0x1 ;  /* 0x00000001ff027424 */ /* 0x000fe200078e00ff */
[----:B------:R-:W1:Y:S01]  /*1be0*/  LDCU UR25, c[0x0][0x3a0] ;  /* 0x00007400ff1977ac */ /* 0x000e620008000800 */
[----:B------:R-:W-:-:S05]  /*1bf0*/  UMOV UR30, 0x80 ;  /* 0x00000080001e7882 */ /* 0x000fca0000000000 */
.L_x_61:
[----:B------:R-:W-:Y:S01]  /*1c00*/  BAR.SYNC.DEFER_BLOCKING 0x0 ;  /* 0x0000000000007b1d */ /* 0x000fe20000010000 */
[----:B------:R-:W-:Y:S01]  /*1c10*/  ELECT P1, URZ, PT ;  /* 0x0000000000ff782f */ /* 0x000fe20003820000 */
[----:B------:R-:W-:Y:S01]  /*1c20*/  @!P3 IMAD.MOV.U32 R3, RZ, RZ, 0xa000 ;  /* 0x0000a000ff03b424 */ /* 0x000fe200078e00ff */
[----:B------:R-:W-:Y:S02]  /*1c30*/  ELECT P0, URZ, PT ;  /* 0x0000000000ff782f */ /* 0x000fe40003800000 */
[C---:B------:R-:W-:Y:S01]  /*1c40*/  ISETP.LT.U32.AND P1, PT, R68.reuse, 0x20, P1 ;  /* 0x000000204400780c */ /* 0x040fe20000f21070 */
[----:B------:R-:W-:Y:S01]  /*1c50*/  UMOV UR10, UR30 ;  /* 0x0000001e000a7c82 */ /* 0x000fe20008000000 */
[----:B------:R-:W-:-:S11]  /*1c60*/  ISETP.LT.U32.AND P0, PT, R68, 0x20, P0 ;  /* 0x000000204400780c */ /* 0x000fd60000701070 */
[----:B------:R-:W-:Y:S02]  /*1c70*/  VOTEU.ANY UP0, P1 ;  /* 0x0000000000ff7886 */ /* 0x000fe40000800100 */
[----:B------:R-:W-:-:S03]  /*1c80*/  VOTEU.ANY UP1, P0 ;  /* 0x0000000000ff7886 */ /* 0x000fc60000020100 */
[----:B--2---:R-:W-:Y:S02]  /*1c90*/  @UP0 UIADD3 UR28, UPT, UPT, UR8, 0x8000, URZ ;  /* 0x00008000081c0890 */ /* 0x004fe4000fffe0ff */
[----:B------:R2:W-:Y:S01]  /*1ca0*/  @!P3 SYNCS.ARRIVE.TRANS64 RZ, [UR8+0xa000], R3 ;  /* 0x00a00003ffffb9a7 */ /* 0x0005e20008000008 */
[----:B------:R-:W-:Y:S01]  /*1cb0*/  @UP0 UIADD3 UR29, UPT, UPT, UR8, 0xa000, URZ ;  /* 0x0000a000081d0890 */ /* 0x000fe2000fffe0ff */
[----:B------:R-:W-:Y:S01]  /*1cc0*/  VOTEU.ANY UP0, P1 ;  /* 0x0000000000ff7886 */ /* 0x000fe20000800100 */
[----:B------:R-:W-:Y:S01]  /*1cd0*/  BAR.SYNC.DEFER_BLOCKING 0x0 ;  /* 0x0000000000007b1d */ /* 0x000fe20000010000 */
[----:B------:R-:W-:Y:S01]  /*1ce0*/  @UP1 UIADD3 UR9, UPT, UPT, UR8, 0xa000, URZ ;  /* 0x0000a00008091890 */ /* 0x000fe2000fffe0ff */
[----:B--2---:R-:W-:-:S04]  /*1cf0*/  IMAD.U32 R3, R2, -0x80000000, RZ ;  /* 0x8000000002037824 */ /* 0x004fc800078e00ff */
[----:B------:R-:W-:Y:S01]  /*1d00*/  VOTEU.ANY UP1, P0 ;  /* 0x0000000000ff7886 */ /* 0x000fe20000020100 */
[----:B------:R2:W-:Y:S01]  /*1d10*/  @UP0 UTMALDG.2D [UR28], [UR12] ;  /* 0x0000001c0c0005b4 */ /* 0x0005e20008008000 */
[----:B------:R-:W-:Y:S01]  /*1d20*/  UISETP.NE.U32.AND UP0, UPT, UR24, URZ, UPT ;  /* 0x000000ff1800728c */ /* 0x000fe2000bf05070 */
[----:B------:R4:W-:Y:S06]  /*1d30*/  MEMBAR.ALL.CTA ;  /* 0x0000000000007992 */ /* 0x0009ec0000008000 */
[----:B----4-:R-:W4:Y:S02]  /*1d40*/  FENCE.VIEW.ASYNC.S ;  /* 0x00000000000073c6 */ /* 0x010f240000000000 */
[----:B----4-:R-:W-:Y:S06]  /*1d50*/  BAR.SYNC.DEFER_BLOCKING 0x0 ;  /* 0x0000000000007b1d */ /* 0x010fec0000010000 */
[----:B------:R2:W-:Y:S02]  /*1d60*/  @UP1 UTMALDG.2D [UR8], [UR6] ;  /* 0x00000008060015b4 */ /* 0x0005e40008008000 */
[----:B------:R-:W-:Y:S06]  /*1d70*/  BAR.SYNC.DEFER_BLOCKING 0x0 ;  /* 0x0000000000007b1d */ /* 0x000fec0000010000 */
[----:B------:R-:W4:Y:S02]  /*1d80*/  SYNCS.PHASECHK.TRANS64.TRYWAIT P0, [UR8+0xa000], R3 ;  /* 0x00a00003ff0075a7 */ /* 0x000f240008001108 */
[----:B--2-4-:R-:W-:Y:S05]  /*1d90*/  @!P0 BRA `(.L_x_58) ;  /* 0x0000000800648947 */ /* 0x014fea0003800000 */
.L_x_69:
[----:B------:R-:W-:Y:S05]  /*1da0*/  BRA.U UP0, `(.L_x_59) ;  /* 0x0000000100347547 */ /* 0x000fea000b800000 */
[----:B------:R-:W-:Y:S01]  /*1db0*/  UMOV UR28, 0x0 ;  /* 0x00000000001c7882 */ /* 0x000fe20000000000 */
[----:B------:R-:W-:Y:S01]  /*1dc0*/  UMOV UR29, 0x4400010 ;  /* 0x04400010001d7882 */ /* 0x000fe20000000000 */
[----:B------:R-:W-:Y:S01]  /*1dd0*/  UMOV UR40, 0x0 ;  /* 0x0000000000287882 */ /* 0x000fe20000000000 */
[----:B------:R-:W-:Y:S01]  /*1de0*/  UMOV UR41, 0x4400010 ;  /* 0x0440001000297882 */ /* 0x000fe20000000000 */
[----:B------:R-:W-:Y:S01]  /*1df0*/  UMOV UR42, 0x0 ;  /* 0x00000000002a7882 */ /* 0x000fe20000000000 */
[----:B------:R-:W-:Y:S01]  /*1e00*/  UMOV UR43, 0x4400010 ;  /* 0x04400010002b7882 */ /* 0x000fe20000000000 */
[----:B------:R2:W-:Y:S01]  /*1e10*/  UTCQMMA gdesc[UR16], gdesc[UR18], tmem[UR27], tmem[UR28], idesc[UR29], UPT ;  /* 0x00ff1c12100075ea */ /* 0x0005e2000b80031b */
[----:B------:R-:W-:Y:S01]  /*1e20*/  UMOV UR44, 0x0 ;  /* 0x00000000002c7882 */ /* 0x000fe20000000000 */
[----:B------:R-:W-:Y:S01]  /*1e30*/  UMOV UR45, 0x4400010 ;  /* 0x04400010002d7882 */ /* 0x000fe20000000000 */
[----:B------:R2:W-:Y:S01]  /*1e40*/  UTCQMMA gdesc[UR22], gdesc[UR20], tmem[UR27], tmem[UR40], idesc[UR41], UPT ;  /* 0x00ff2814160075ea */ /* 0x0005e2000b80031b */
[----:B------:R2:W-:Y:S01]  /*1e50*/  UTCQMMA gdesc[UR32], gdesc[UR34], tmem[UR27], tmem[UR42], idesc[UR43], UPT ;  /* 0x00ff2a22200075ea */ /* 0x0005e2000b80031b */
[----:B------:R2:W-:Y:S01]  /*1e60*/  UTCQMMA gdesc[UR36], gdesc[UR38], tmem[UR27], tmem[UR44], idesc[UR45], UPT ;  /* 0x00ff2c26240075ea */ /* 0x0005e2000b80031b */
[----:B------:R-:W-:Y:S01]  /*1e70*/  NOP ;  /* 0x0000000000007918 */ /* 0x000fe20000000000 */
.L_x_59:
[----:B------:R-:W-:-:S04]  /*1e80*/  ELECT P0, URZ, PT ;  /* 0x0000000000ff782f */ /* 0x000fc80003800000 */
[----:B------:R-:W-:-:S13]  /*1e90*/  ISETP.LT.U32.AND P0, PT, R68, 0x20, P0 ;  /* 0x000000204400780c */ /* 0x000fda0000701070 */
[----:B------:R-:W-:Y:S01]  /*1ea0*/  VOTEU.ANY UP0, P0 ;  /* 0x0000000000ff7886 */ /* 0x000fe20000000100 */
[----:B------:R-:W-:-:S04]  /*1eb0*/  VOTEU.ANY UP1, P0 ;  /* 0x0000000000ff7886 */ /* 0x000fc80000020100 */
[----:B------:R-:W-:Y:S02]  /*1ec0*/  @UP0 UMOV UR9, UR4 ;  /* 0x0000000400090c82 */ /* 0x000fe40008000000 */
[----:B------:R4:W-:Y:S01]  /*1ed0*/  @UP1 UTCBAR [UR9], URZ ;  /* 0x000000ff090013e9 */ /* 0x0009e200080000ff */
[----:B------:R-:W-:Y:S06]  /*1ee0*/  BAR.SYNC.DEFER_BLOCKING 0x0 ;  /* 0x0000000000007b1d */ /* 0x000fec0000010000 */
[----:B------:R-:W5:Y:S02]  /*1ef0*/  SYNCS.PHASECHK.TRANS64.TRYWAIT P0, [UR8+0xa010], R3 ;  /* 0x00a01003ff0075a7 */ /* 0x000f640008001108 */
[----:B----45:R-:W-:Y:S05]  /*1f00*/  @!P0 BRA `(.L_x_60) ;  /* 0x0000000800148947 */ /* 0x030fea0003800000 */
.L_x_70:
[----:B------:R-:W-:Y:S01]  /*1f10*/  UIADD3 UR30, UPT, UPT, UR30, 0x80, URZ ;  /* 0x000000801e1e7890 */ /* 0x000fe2000fffe0ff */
[----:B------:R-:W-:-:S03]  /*1f20*/  LOP3.LUT R2, R2, 0x1, RZ, 0x3c, !PT ;  /* 0x0000000102027812 */ /* 0x000fc600078e3cff */
[----:B-1----:R-:W-:-:S09]  /*1f30*/  UISETP.GE.AND UP0, UPT, UR30, UR25, UPT ;  /* 0x000000191e00728c */ /* 0x002fd2000bf06270 */
[----:B------:R-:W-:Y:S05]  /*1f40*/  BRA.U !UP0, `(.L_x_61) ;  /* 0xfffffffd082c7547 */ /* 0x000fea000b83ffff */
.L_x_54:
[----:B--2-4-:R-:W-:Y:S01]  /*1f50*/  BAR.SYNC.DEFER_BLOCKING 0x0 ;  /* 0x0000000000007b1d */ /* 0x014fe20000010000 */
[----:B------:R-:W-:-:S05]  /*1f60*/  IMAD.SHL.U32 R2, R0, 0x40, RZ ;  /* 0x0000004000027824 */ /* 0x000fca00078e00ff */
[----:B------:R-:W-:Y:S04]  /*1f70*/  BSSY.RECONVERGENT B4, `(.L_x_62) ;  /* 0x0000004000047945 */ /* 0x000fe80003800200 */
[----:B------:R-:W-:Y:S05]  /*1f80*/  @P3 BRA `(.L_x_63) ;  /* 0x0000000000083947 */ /* 0x000fea0003800000 */
[----:B------:R-:W2:Y:S02]  /*1f90*/  SYNCS.CCTL.IV [UR8+0xa000] ;  /* 0x00a00000ff0079b1 */ /* 0x000ea40008000008 */
[----:B--2---:R-:W2:Y:S02]  /*1fa0*/  SYNCS.CCTL.IV [UR8+0xa010] ;  /* 0x00a01000ff0079b1 */ /* 0x004ea40008000008 */
.L_x_63:
[----:B-1----:R-:W-:Y:S05]  /*1fb0*/  BSYNC.RECONVERGENT B4 ;  /* 0x0000000000047941 */ /* 0x002fea0003800200 */
.L_x_62:
[----:B------:R-:W-:Y:S01]  /*1fc0*/  USHF.L.U32 UR4, UR24, 0x15, URZ ;  /* 0x0000001518047899 */ /* 0x000fe200080006ff */
[----:B------:R-:W-:Y:S01]  /*1fd0*/  IMAD.SHL.U32 R3, R0, 0x10, RZ ;  /* 0x0000001000037824 */ /* 0x000fe200078e00ff */
[----:B------:R-:W-:Y:S01]  /*1fe0*/  USHF.L.U32 UR5, UR24, 0x5, URZ ;  /* 0x0000000518057899 */ /* 0x000fe200080006ff */
[----:B------:R-:W-:Y:S01]  /*1ff0*/  LOP3.LUT R2, R2, 0x3800, RZ, 0xc0, !PT ;  /* 0x0000380002027812 */ /* 0x000fe200078ec0ff */
[----:B------:R-:W-:Y:S02]  /*2000*/  ULOP3.LUT UR4, UR4, 0x600000, URZ, 0xc0, !UPT ;  /* 0x0060000004047892 */ /* 0x000fe4000f8ec0ff */
[----:B------:R-:W-:Y:S01]  /*2010*/  ULOP3.LUT UR5, UR5, 0x80, URZ, 0xc0, !UPT ;  /* 0x0000008005057892 */ /* 0x000fe2000f8ec0ff */
[----:B------:R-:W-:Y:S01]  /*2020*/  LOP3.LUT R3, R2, 0x70, R3, 0xf8, !PT ;  /* 0x0000007002037812 */ /* 0x000fe200078ef803 */
[C---:B------:R-:W-:Y:S01]  /*2030*/  IMAD.SHL.U32 R2, R0.reuse, 0x4, RZ ;  /* 0x0000000400027824 */ /* 0x040fe200078e00ff */
[----:B------:R-:W-:Y:S01]  /*2040*/  ELECT P0, URZ, PT ;  /* 0x0000000000ff782f */ /* 0x000fe20003800000 */
[----:B------:R-:W-:Y:S01]  /*2050*/  IMAD.SHL.U32 R0, R0, 0x80, RZ ;  /* 0x0000008000007824 */ /* 0x000fe200078e00ff */
[----:B------:R-:W-:-:S02]  /*2060*/  UIADD3 UR4, UPT, UPT, UR5, UR4, UR27 ;  /* 0x0000000405047290 */ /* 0x000fc4000fffe01b */
[----:B------:R-:W-:Y:S01]  /*2070*/  LOP3.LUT R3, R3, 0x40, R2, 0x78, !PT ;  /* 0x0000004003037812 */ /* 0x000fe200078e7802 */
[----:B------:R-:W-:Y:S01]  /*2080*/  ULOP3.LUT UR24, UR24, 0x1, URZ, 0xc0, !UPT ;  /* 0x0000000118187892 */ /* 0x000fe2000f8ec0ff */
[----:B------:R-:W-:Y:S01]  /*2090*/  ISETP.LT.U32.AND P0, PT, R68, 0x40, P0 ;  /* 0x000000404400780c */ /* 0x000fe20000701070 */
[----:B------:R-:W-:Y:S01]  /*20a0*/  UMOV UR26, UR31 ;  /* 0x0000001f001a7c82 */ /* 0x000fe20008000000 */
[----:B------:R-:W-:Y:S01]  /*20b0*/  LOP3.LUT R0, R3, 0x780, R0, 0xf8, !PT ;  /* 0x0000078003007812 */ /* 0x000fe200078ef800 */
[----:B------:R-:W-:Y:S02]  /*20c0*/  ULEA UR25, UR24, UR11, 0x7 ;  /* 0x0000000b18197291 */ /* 0x000fe4000f8e38ff */
[----:B---3--:R-:W-:Y:S01]  /*20d0*/  LDTM.16dp32bit_t0_t15.x64 R4, tmem[UR4] ;  /* 0x00000004000479ee */ /* 0x008fe20008b00000 */
[----:B------:R-:W1:Y:S01]  /*20e0*/  LDTM.16dp32bit_t16_t31.x64 R4, tmem[UR4+0x40] ;  /* 0x00004004000479ee */ /* 0x000e620008b20000 */
[C---:B------:R-:W-:Y:S01]  /*20f0*/  LOP3.LUT R2, R0.reuse, 0x10, RZ, 0x3c, !PT ;  /* 0x0000001000027812 */ /* 0x040fe200078e3cff */
[----:B------:R-:W-:Y:S01]  /*2100*/  NOP ;  /* 0x0000000000007918 */ /* 0x000fe20000000000 */
[----:B------:R-:W-:Y:S01]  /*2110*/  LOP3.LUT R3, R0, 0x20, RZ, 0x3c, !PT ;  /* 0x0000002000037812 */ /* 0x000fe200078e3cff */
[----:B------:R-:W-:-:S03]  /*2120*/  ULEA UR24, UR24, UR8, 0xd ;  /* 0x0000000818187291 */ /* 0x000fc6000f8e68ff */
[----:B-1----:R-:W-:Y:S01]  /*2130*/  VOTEU.ANY UP1, P0 ;  /* 0x0000000000ff7886 */ /* 0x002fe20000020100 */
[----:B------:R-:W-:Y:S01]  /*2140*/  VOTEU.ANY UP0, P0 ;  /* 0x0000000000ff7886 */ /* 0x000fe20000000100 */
[----:B------:R-:W-:Y:S02]  /*2150*/  F2FP.SATFINITE.E4M3.F32.PACK_AB_MERGE_C R6, R7, R6, RZ ;  /* 0x000000060706723e */ /* 0x000fe400048070ff */
[----:B------:R-:W-:Y:S02]  /*2160*/  F2FP.SATFINITE.E4M3.F32.PACK_AB_MERGE_C R10, R11, R10, RZ ;  /* 0x0000000a0b0a723e */ /* 0x000fe400048070ff */
[----:B------:R-:W-:Y:S02]  /*2170*/  F2FP.SATFINITE.E4M3.F32.PACK_AB_MERGE_C R14, R15, R14, RZ ;  /* 0x0000000e0f0e723e */ /* 0x000fe400048070ff */
[----:B------:R-:W-:Y:S02]  /*2180*/  F2FP.SATFINITE.E4M3.F32.PACK_AB_MERGE_C R7, R19, R18, RZ ;  /* 0x000000121307723e */ /* 0x000fe400048070ff */
[----:B------:R-:W-:-:S02]  /*2190*/  F2FP.SATFINITE.E4M3.F32.PACK_AB_MERGE_C R22, R23, R22, RZ ;  /* 0x000000161716723e */ /* 0x000fc400048070ff */
[----:B------:R-:W-:Y:S02]  /*21a0*/  F2FP.SATFINITE.E4M3.F32.PACK_AB_MERGE_C R26, R27, R26, RZ ;  /* 0x0000001a1b1a723e */ /* 0x000fe400048070ff */
        /* <DEDUP_REMOVED lines=10> */
[----:B------:R-:W-:-:S02]  /*2250*/  F2FP.SATFINITE.E4M3.F32.PACK_AB_MERGE_C R4, R5, R4, R6 ;  /* 0x000000040504723e */ /* 0x000fc40004807006 */
[----:B------:R-:W-:Y:S02]  /*2260*/  F2FP.SATFINITE.E4M3.F32.PACK_AB_MERGE_C R5, R9, R8, R10 ;  /* 0x000000080905723e */ /* 0x000fe4000480700a */
[----:B------:R-:W-:Y:S02]  /*2270*/  F2FP.SATFINITE.E4M3.F32.PACK_AB_MERGE_C R6, R13, R12, R14 ;  /* 0x0000000c0d06723e */ /* 0x000fe4000480700e */
[----:B------:R-:W-:Y:S02]  /*2280*/  F2FP.SATFINITE.E4M3.F32.PACK_AB_MERGE_C R7, R17, R16, R7 ;  /* 0x000000101107723e */ /* 0x000fe40004807007 */
[----:B------:R-:W-:Y:S02]  /*2290*/  F2FP.SATFINITE.E4M3.F32.PACK_AB_MERGE_C R20, R21, R20, R22 ;  /* 0x000000141514723e */ /* 0x000fe40004807016 */
[----:B------:R-:W-:Y:S01]  /*22a0*/  F2FP.SATFINITE.E4M3.F32.PACK_AB_MERGE_C R21, R25, R24, R26 ;  /* 0x000000181915723e */ /* 0x000fe2000480701a */
[----:B--2---:R1:W-:Y:S01]  /*22b0*/  STS.128 [R0+UR8], R4 ;  /* 0x0000000400007988 */ /* 0x0043e20008000c08 */
[----:B------:R-:W-:-:S02]  /*22c0*/  F2FP.SATFINITE.E4M3.F32.PACK_AB_MERGE_C R22, R29, R28, R30 ;  /* 0x0000001c1d16723e */ /* 0x000fc4000480701e */
[----:B------:R-:W-:Y:S02]  /*22d0*/  F2FP.SATFINITE.E4M3.F32.PACK_AB_MERGE_C R23, R33, R32, R34 ;  /* 0x000000202117723e */ /* 0x000fe40004807022 */
[----:B------:R-:W-:Y:S02]  /*22e0*/  F2FP.SATFINITE.E4M3.F32.PACK_AB_MERGE_C R36, R37, R36, R38 ;  /* 0x000000242524723e */ /* 0x000fe40004807026 */
[----:B------:R-:W-:Y:S01]  /*22f0*/  F2FP.SATFINITE.E4M3.F32.PACK_AB_MERGE_C R37, R41, R40, R42 ;  /* 0x000000282925723e */ /* 0x000fe2000480702a */
[----:B------:R1:W-:Y:S01]  /*2300*/  STS.128 [R2+UR8], R20 ;  /* 0x0000001402007988 */ /* 0x0003e20008000c08 */
[----:B------:R-:W-:Y:S02]  /*2310*/  F2FP.SATFINITE.E4M3.F32.PACK_AB_MERGE_C R38, R45, R44, R46 ;  /* 0x0000002c2d26723e */ /* 0x000fe4000480702e */
[----:B------:R-:W-:Y:S02]  /*2320*/  F2FP.SATFINITE.E4M3.F32.PACK_AB_MERGE_C R39, R49, R48, R50 ;  /* 0x000000303127723e */ /* 0x000fe40004807032 */
[----:B------:R-:W-:-:S02]  /*2330*/  F2FP.SATFINITE.E4M3.F32.PACK_AB_MERGE_C R52, R53, R52, R54 ;  /* 0x000000343534723e */ /* 0x000fc40004807036 */
[----:B------:R-:W-:Y:S01]  /*2340*/  F2FP.SATFINITE.E4M3.F32.PACK_AB_MERGE_C R53, R57, R56, R58 ;  /* 0x000000383935723e */ /* 0x000fe2000480703a */
[----:B------:R1:W-:Y:S01]  /*2350*/  STS.128 [R3+UR8], R36 ;  /* 0x0000002403007988 */ /* 0x0003e20008000c08 */
[----:B------:R-:W-:Y:S02]  /*2360*/  F2FP.SATFINITE.E4M3.F32.PACK_AB_MERGE_C R54, R61, R60, R62 ;  /* 0x0000003c3d36723e */ /* 0x000fe4000480703e */
[----:B------:R-:W-:Y:S02]  /*2370*/  F2FP.SATFINITE.E4M3.F32.PACK_AB_MERGE_C R55, R65, R64, R66 ;  /* 0x000000404137723e */ /* 0x000fe40004807042 */
[----:B------:R-:W-:-:S05]  /*2380*/  LOP3.LUT R8, R0, 0x30, RZ, 0x3c, !PT ;  /* 0x0000003000087812 */ /* 0x000fca00078e3cff */
[----:B------:R1:W-:Y:S01]  /*2390*/  STS.128 [R8+UR8], R52 ;  /* 0x0000003408007988 */ /* 0x0003e20008000c08 */
[----:B------:R2:W-:Y:S06]  /*23a0*/  MEMBAR.ALL.CTA ;  /* 0x0000000000007992 */ /* 0x0005ec0000008000 */
[----:B--2---:R-:W2:Y:S02]  /*23b0*/  FENCE.VIEW.ASYNC.S ;  /* 0x00000000000073c6 */ /* 0x004ea40000000000 */
[----:B--2---:R-:W-:Y:S06]  /*23c0*/  BAR.SYNC.DEFER_BLOCKING 0x0 ;  /* 0x0000000000007b1d */ /* 0x004fec0000010000 */
[----:B------:R1:W-:Y:S01]  /*23d0*/  @UP1 UTMASTG.2D [UR24], [UR14] ;  /* 0x000000180e0013b5 */ /* 0x0003e20008008000 */
[----:B------:R0:W-:Y:S01]  /*23e0*/  UTMACMDFLUSH ;  /* 0x00000000000079b7 */ /* 0x0001e20000000000 */
[----:B------:R-:W-:-:S04]  /*23f0*/  DEPBAR.LE SB0, 0x0 ;  /* 0x000080000000791a */ /* 0x000fc80000000000 */
[----:B------:R-:W-:Y:S08]  /*2400*/  BAR.SYNC.DEFER_BLOCKING 0x0 ;  /* 0x0000000000007b1d */ /* 0x000ff00000010000 */
[----:B------:R-:W-:Y:S06]  /*2410*/  BAR.SYNC.DEFER_BLOCKING 0x0 ;  /* 0x0000000000007b1d */ /* 0x000fec0000010000 */
[----:B-1----:R-:W-:Y:S05]  /*2420*/  @P2 BRA `(.L_x_64) ;  /* 0x0000000000a02947 */ /* 0x002fea0003800000 */
[----:B------:R-:W1:Y:S01]  /*2430*/  S2UR UR5, SR_CgaCtaId ;  /* 0x00000000000579c3 */ /* 0x000e620000008800 */
[----:B------:R-:W-:Y:S01]  /*2440*/  NOP ;  /* 0x0000000000007918 */ /* 0x000fe20000000000 */
[----:B------:R-:W-:Y:S01]  /*2450*/  UMOV UR4, 0x50 ;  /* 0x0000005000047882 */ /* 0x000fe20000000000 */
[----:B------:R-:W-:Y:S02]  /*2460*/  IMAD.U32 R0, RZ, RZ, UR27 ;  /* 0x0000001bff007e24 */ /* 0x000fe4000f8e00ff */
[----:B------:R-:W-:Y:S02]  /*2470*/  IMAD.MOV.U32 R3, RZ, RZ, 0xff ;  /* 0x000000ffff037424 */ /* 0x000fe400078e00ff */
[----:B------:R-:W-:Y:S01]  /*2480*/  IMAD.MOV.U32 R7, RZ, RZ, 0x1 ;  /* 0x00000001ff077424 */ /* 0x000fe200078e00ff */
[----:B------:R-:W-:-:S04]  /*2490*/  LOP3.LUT R0, R0, 0xffff, RZ, 0xc0, !PT ;  /* 0x0000ffff00007812 */ /* 0x000fc800078ec0ff */
[----:B------:R-:W-:-:S05]  /*24a0*/  SHF.R.U32.HI R0, RZ, 0x5, R0 ;  /* 0x00000005ff007819 */ /* 0x000fca0000011600 */
[----:B------:R-:W-:Y:S01]  /*24b0*/  VIADD R2, R0, 0x10 ;  /* 0x0000001000027836 */ /* 0x000fe20000000000 */
[----:B------:R-:W-:Y:S01]  /*24c0*/  SHF.L.U32 R0, R3, R0, RZ ;  /* 0x0000000003007219 */ /* 0x000fe200000006ff */
[----:B-1----:R-:W-:-:S03]  /*24d0*/  ULEA UR6, UR5, UR4, 0x18 ;  /* 0x0000000405067291 */ /* 0x002fc6000f8ec0ff */
[----:B------:R-:W-:-:S04]  /*24e0*/  SHF.L.U32 R3, R7, R2, RZ ;  /* 0x0000000207037219 */ /* 0x000fc800000006ff */
[----:B------:R-:W-:Y:S02]  /*24f0*/  LOP3.LUT R0, R3, R0, RZ, 0xfc, !PT ;  /* 0x0000000003007212 */ /* 0x000fe400078efcff */
[----:B------:R-:W1:Y:S02]  /*2500*/  LDS R5, [UR6] ;  /* 0x00000006ff057984 */ /* 0x000e640008000800 */
[C---:B------:R-:W-:Y:S02]  /*2510*/  LOP3.LUT R2, R0.reuse, 0xffff, RZ, 0xc0, !PT ;  /* 0x0000ffff00027812 */ /* 0x040fe400078ec0ff */
[----:B-1----:R-:W-:-:S04]  /*2520*/  LOP3.LUT R3, R0, 0xffff, R5, 0x80, !PT ;  /* 0x0000ffff00037812 */ /* 0x002fc800078e8005 */
[----:B------:R-:W-:-:S13]  /*2530*/  ISETP.NE.AND P0, PT, R3, R2, PT ;  /* 0x000000020300720c */ /* 0x000fda0003f05270 */
[----:B------:R-:W-:Y:S05]  /*2540*/  @P0 BRA `(.L_x_65) ;  /* 0x0000000000500947 */ /* 0x000fea0003800000 */
[----:B------:R-:W-:Y:S02]  /*2550*/  SHF.R.U32.HI R5, RZ, 0x10, R5 ;  /* 0x00000010ff057819 */ /* 0x000fe40000011605 */
[----:B------:R-:W-:-:S04]  /*2560*/  SHF.R.U32.HI R2, RZ, 0x10, R0 ;  /* 0x00000010ff027819 */ /* 0x000fc80000011600 */
[----:B------:R-:W-:-:S04]  /*2570*/  LOP3.LUT R5, R5, R2, RZ, 0xc0, !PT ;  /* 0x0000000205057212 */ /* 0x000fc800078ec0ff */
[----:B------:R-:W-:-:S13]  /*2580*/  ISETP.NE.AND P0, PT, R5, R2, PT ;  /* 0x000000020500720c */ /* 0x000fda0003f05270 */
[----:B------:R-:W-:Y:S05]  /*2590*/  @P0 BRA `(.L_x_66) ;  /* 0x0000000000300947 */ /* 0x000fea0003800000 */
[----:B------:R-:W-:Y:S01]  /*25a0*/  R2UR UR4, R0 ;  /* 0x00000000000472ca */ /* 0x000fe200000e0000 */
[----:B------:R-:W-:Y:S01]  /*25b0*/  VOTEU.ANY UR5, UPT, PT ;  /* 0x0000000000057886 */ /* 0x000fe200038e0100 */
[----:B------:R-:W1:Y:S01]  /*25c0*/  S2R R0, SR_LANEID ;  /* 0x0000000000007919 */ /* 0x000e620000000000 */
[----:B------:R-:W-:-:S10]  /*25d0*/  UFLO.U32 UR5, UR5 ;  /* 0x00000005000572bd */ /* 0x000fd400080e0000 */
[----:B------:R-:W-:-:S06]  /*25e0*/  ULOP3.LUT UR4, URZ, UR4, URZ, 0x33, !UPT ;  /* 0x00000004ff047292 */ /* 0x000fcc000f8e33ff */
[----:B------:R-:W-:-:S04]  /*25f0*/  IMAD.U32 R2, RZ, RZ, UR4 ;  /* 0x00000004ff027e24 */ /* 0x000fc8000f8e00ff */
[----:B------:R-:W2:Y:S02]  /*2600*/  REDUX UR7, R2 ;  /* 0x00000000020773c4 */ /* 0x000ea40000000000 */
[----:B------:R3:W-:Y:S01]  /*2610*/  UTCATOMSWS.AND URZ, UR4 ;  /* 0x0000000400ff79e3 */ /* 0x0007e20008000000 */
[----:B-1----:R-:W-:Y:S01]  /*2620*/  ISETP.EQ.U32.AND P0, PT, R0, UR5, PT ;  /* 0x0000000500007c0c */ /* 0x002fe2000bf02070 */
[----:B--2---:R-:W-:-:S12]  /*2630*/  IMAD.U32 R0, RZ, RZ, UR7 ;  /* 0x00000007ff007e24 */ /* 0x004fd8000f8e00ff */
[----:B------:R3:W-:Y:S01]  /*2640*/  @P0 ATOMS.AND RZ, [UR6], R0 ;  /* 0x00000000ffff098c */ /* 0x0007e2000a800006 */
[----:B------:R-:W-:Y:S05]  /*2650*/  BRA `(.L_x_64) ;  /* 0x0000000000147947 */ /* 0x000fea0003800000 */
.L_x_66:
[----:B------:R-:W-:-:S07]  /*2660*/  MOV R2, 0x2680 ;  /* 0x0000268000027802 */ /* 0x000fce0000000f00 */
[----:B------:R-:W-:Y:S05]  /*2670*/  CALL.REL.NOINC `($__internal_0_$__cuda_sm10x_tcgen05_guardrail_trap_col_being_dealloced_not_returned_by_alloc) ;  /* 0x0000000000447944 */ /* 0x000fea0003c00000 */
[----:B------:R-:W-:Y:S05]  /*2680*/  BRA `(.L_x_64) ;  /* 0x0000000000087947 */ /* 0x000fea0003800000 */
.L_x_65:
[----:B------:R-:W-:-:S07]  /*2690*/  MOV R2, 0x26b0 ;  /* 0x000026b000027802 */ /* 0x000fce0000000f00 */
[----:B------:R-:W-:Y:S05]  /*26a0*/  CALL.REL.NOINC `($__internal_2_$__cuda_sm10x_tcgen05_guardrail_trap_unallocated_columns_being_dealloced) ;  /* 0x0000000000507944 */ /* 0x000fea0003c00000 */
.L_x_64:
[----:B------:R-:W-:Y:S01]  /*26b0*/  NOP ;  /* 0x0000000000007918 */ /* 0x000fe20000000000 */
[----:B---3--:R-:W-:Y:S05]  /*26c0*/  EXIT ;  /* 0x000000000000794d */ /* 0x008fea0003800000 */
.L_x_55:
[----:B------:R-:W1:Y:S02]  /*26d0*/  SYNCS.PHASECHK.TRANS64.TRYWAIT P0, [UR8+0xa000], RZ ;  /* 0x00a000ffff0075a7 */ /* 0x000e640008001108 */
[----:B-1----:R-:W-:Y:S05]  /*26e0*/  @!P0 BRA `(.L_x_55) ;  /* 0xfffffffc00f88947 */ /* 0x002fea000383ffff */
[----:B------:R-:W-:Y:S05]  /*26f0*/  BRA `(.L_x_67) ;  /* 0xfffffff000c87947 */ /* 0x000fea000383ffff */
.L_x_57:
[----:B------:R-:W1:Y:S02]  /*2700*/  SYNCS.PHASECHK.TRANS64.TRYWAIT P1, [UR8+0xa010], RZ ;  /* 0x00a010ffff0075a7 */ /* 0x000e640008021108 */
[----:B-1----:R-:W-:Y:S05]  /*2710*/  @!P1 BRA `(.L_x_57) ;  /* 0xfffffffc00f89947 */ /* 0x002fea000383ffff */
[----:B------:R-:W-:Y:S05]  /*2720*/  BRA `(.L_x_68) ;  /* 0xfffffff400247947 */ /* 0x000fea000383ffff */
.L_x_58:
[----:B------:R-:W2:Y:S02]  /*2730*/  SYNCS.PHASECHK.TRANS64.TRYWAIT P0, [UR8+0xa000], R3 ;  /* 0x00a00003ff0075a7 */ /* 0x000ea40008001108 */
[----:B--2---:R-:W-:Y:S05]  /*2740*/  @!P0 BRA `(.L_x_58) ;  /* 0xfffffffc00f88947 */ /* 0x004fea000383ffff */
[----:B------:R-:W-:Y:S05]  /*2750*/  BRA `(.L_x_69) ;  /* 0xfffffff400907947 */ /* 0x000fea000383ffff */
.L_x_60:
[----:B------:R-:W4:Y:S02]  /*2760*/  SYNCS.PHASECHK.TRANS64.TRYWAIT P0, [UR8+0xa010], R3 ;  /* 0x00a01003ff0075a7 */ /* 0x000f240008001108 */
[----:B----4-:R-:W-:Y:S05]  /*2770*/  @!P0 BRA `(.L_x_60) ;  /* 0xfffffffc00f88947 */ /* 0x010fea000383ffff */
[----:B------:R-:W-:Y:S05]  /*2780*/  BRA `(.L_x_70) ;  /* 0xfffffff400e07947 */ /* 0x000fea000383ffff */
        .weak           $__internal_0_$__cuda_sm10x_tcgen05_guardrail_trap_col_being_dealloced_not_returned_by_alloc
        .type           $__internal_0_$__cuda_sm10x_tcgen05_guardrail_trap_col_being_dealloced_not_returned_by_alloc,@function
        .size           $__internal_0_$__cuda_sm10x_tcgen05_guardrail_trap_col_being_dealloced_not_returned_by_alloc,($__internal_1_$__cuda_sm10x_tcgen05_guardrail_trap_phase_invalid_during_alloc - $__internal_0_$__cuda_sm10x_tcgen05_guardrail_trap_col_being_dealloced_not_returned_by_alloc)
$__internal_0_$__cuda_sm10x_tcgen05_guardrail_trap_col_being_dealloced_not_returned_by_alloc:
[----:B------:R-:W-:Y:S05]  /*2790*/  BPT.TRAP 0x1 ;  /* 0x000000040000795c */ /* 0x000fea0000300000 */
[----:B------:R-:W-:-:S04]  /*27a0*/  IMAD.MOV.U32 R3, RZ, RZ, 0x0 ;  /* 0x00000000ff037424 */ /* 0x000fc800078e00ff */
[----:B------:R-:W-:Y:S05]  /*27b0*/  RET.REL.NODEC R2 `(gluon_tcgen05) ;  /* 0xffffffd802107950 */ /* 0x000fea0003c3ffff */
        .weak           $__internal_1_$__cuda_sm10x_tcgen05_guardrail_trap_phase_invalid_during_alloc
        .type           $__internal_1_$__cuda_sm10x_tcgen05_guardrail_trap_phase_invalid_during_alloc,@function
        .size           $__internal_1_$__cuda_sm10x_tcgen05_guardrail_trap_phase_invalid_during_alloc,($__internal_2_$__cuda_sm10x_tcgen05_guardrail_trap_unallocated_columns_being_dealloced - $__internal_1_$__cuda_sm10x_tcgen05_guardrail_trap_phase_invalid_during_alloc)
$__internal_1_$__cuda_sm10x_tcgen05_guardrail_trap_phase_invalid_during_alloc:
[----:B------:R-:W-:Y:S05]  /*27c0*/  BPT.TRAP 0x1 ;  /* 0x000000040000795c */ /* 0x000fea0000300000 */
[----:B------:R-:W-:-:S04]  /*27d0*/  IMAD.MOV.U32 R3, RZ, RZ, 0x0 ;  /* 0x00000000ff037424 */ /* 0x000fc800078e00ff */
[----:B------:R-:W-:Y:S05]  /*27e0*/  RET.REL.NODEC R2 `(gluon_tcgen05) ;  /* 0xffffffd802047950 */ /* 0x000fea0003c3ffff */
        .weak           $__internal_2_$__cuda_sm10x_tcgen05_guardrail_trap_unallocated_columns_being_dealloced
        .type           $__internal_2_$__cuda_sm10x_tcgen05_guardrail_trap_unallocated_columns_being_dealloced,@function
        .size           $__internal_2_$__cuda_sm10x_tcgen05_guardrail_trap_unallocated_columns_being_dealloced,(.L_x_74 - $__internal_2_$__cuda_sm10x_tcgen05_guardrail_trap_unallocated_columns_being_dealloced)
$__internal_2_$__cuda_sm10x_tcgen05_guardrail_trap_unallocated_columns_being_dealloced:
[----:B------:R-:W-:Y:S05]  /*27f0*/  BPT.TRAP 0x1 ;  /* 0x000000040000795c */ /* 0x000fea0000300000 */
[----:B------:R-:W-:-:S04]  /*2800*/  IMAD.MOV.U32 R3, RZ, RZ, 0x0 ;  /* 0x00000000ff037424 */ /* 0x000fc800078e00ff */
[----:B------:R-:W-:Y:S05]  /*2810*/  RET.REL.NODEC R2 `(gluon_tcgen05) ;  /* 0xffffffd402f87950 */ /* 0x000fea0003c3ffff */
.L_x_71:
[----:B------:R-:W-:-:S00]  /*2820*/  BRA `(.L_x_71) ;  /* 0xfffffffc00fc7947 */ /* 0x000fc0000383ffff */
[----:B------:R-:W-:-:S00]  /*2830*/  NOP ;  /* 0x0000000000007918 */ /* 0x000fc00000000000 */
        /* <DEDUP_REMOVED lines=12> */
.L_x_74:


//--------------------- .nv.shared.gluon_tcgen05  --------------------------
	.section	.nv.shared.gluon_tcgen05,"aw",@nobits
	.sectionflags	@""
	.align	16
	.zero		1024


//--------------------- .nv.shared.reserved.0     --------------------------
	.section	.nv.shared.reserved.0,"aw",@nobits
	.align	8
	.weak		__nv_reservedSMEM_offset_0_alias
	.size		__nv_reservedSMEM_offset_0_alias, 0, 64
	.other		__nv_reservedSMEM_offset_0_alias,@"STO_CUDA_RESERVED_SHARED STV_DEFAULT"
__nv_reservedSMEM_offset_0_alias:
	.zero		0
.nv.shared.reserved.0:
	.zero		64
	.weak		__nv_reservedSMEM_allocation_phase
	.type		__nv_reservedSMEM_allocation_phase,@object
	.size		__nv_reservedSMEM_allocation_phase,(.L_0 - __nv_reservedSMEM_allocation_phase)
__nv_reservedSMEM_allocation_phase:
	.zero		1
.L_0:
	.zero		7
	.weak		__nv_reservedSMEM_devtool_atexit_pc
	.type		__nv_reservedSMEM_devtool_atexit_pc,@object
	.size		__nv_reservedSMEM_devtool_atexit_pc,(__nv_reservedSMEM_allocation_mask - __nv_reservedSMEM_devtool_atexit_pc)
__nv_reservedSMEM_devtool_atexit_pc:
	.zero		8
	.weak		__nv_reservedSMEM_allocation_mask
	.type		__nv_reservedSMEM_allocation_mask,@object
	.size		__nv_reservedSMEM_allocation_mask,(.L_2 - __nv_reservedSMEM_allocation_mask)
__nv_reservedSMEM_allocation_mask:
	.zero		4
.L_2:


//--------------------- .nv.constant0.gluon_tcgen05 --------------------------
	.section	.nv.constant0.gluon_tcgen05,"a",@progbits
	.sectionflags	@""
	.align	4
.nv.constant0.gluon_tcgen05:
	.zero		976


//--------------------- SYMBOLS --------------------------

	.type		.nv.reservedSmem.offset0,@object
	.size		.nv.reservedSmem.offset0,0x4
	.type		.nv.reservedSmem.cap,@object
	.size		.nv.reservedSmem.cap,0x4
